//
// Generated by NVIDIA NVVM Compiler
//
// Compiler Build ID: CL-36424714
// Cuda compilation tools, release 13.0, V13.0.88
// Based on NVVM 20.0.0
//

.version 9.0
.target sm_100
.address_size 64

	// .globl	_Z13h_cuda_im2colPfS_iiiiiiii

.visible .entry _Z13h_cuda_im2colPfS_iiiiiiii(
	.param .u64 .ptr .align 1 _Z13h_cuda_im2colPfS_iiiiiiii_param_0,
	.param .u64 .ptr .align 1 _Z13h_cuda_im2colPfS_iiiiiiii_param_1,
	.param .u32 _Z13h_cuda_im2colPfS_iiiiiiii_param_2,
	.param .u32 _Z13h_cuda_im2colPfS_iiiiiiii_param_3,
	.param .u32 _Z13h_cuda_im2colPfS_iiiiiiii_param_4,
	.param .u32 _Z13h_cuda_im2colPfS_iiiiiiii_param_5,
	.param .u32 _Z13h_cuda_im2colPfS_iiiiiiii_param_6,
	.param .u32 _Z13h_cuda_im2colPfS_iiiiiiii_param_7,
	.param .u32 _Z13h_cuda_im2colPfS_iiiiiiii_param_8,
	.param .u32 _Z13h_cuda_im2colPfS_iiiiiiii_param_9
)
{
	.reg .pred 	%p<15>;
	.reg .b32 	%r<76>;
	.reg .b32 	%f<32>;
	.reg .b64 	%rd<53>;

	ld.param.u64 	%rd8, [_Z13h_cuda_im2colPfS_iiiiiiii_param_0];
	ld.param.u64 	%rd9, [_Z13h_cuda_im2colPfS_iiiiiiii_param_1];
	ld.param.u32 	%r36, [_Z13h_cuda_im2colPfS_iiiiiiii_param_2];
	ld.param.u32 	%r29, [_Z13h_cuda_im2colPfS_iiiiiiii_param_3];
	ld.param.u32 	%r31, [_Z13h_cuda_im2colPfS_iiiiiiii_param_5];
	ld.param.u32 	%r32, [_Z13h_cuda_im2colPfS_iiiiiiii_param_6];
	ld.param.u32 	%r34, [_Z13h_cuda_im2colPfS_iiiiiiii_param_8];
	ld.param.u32 	%r35, [_Z13h_cuda_im2colPfS_iiiiiiii_param_9];
	cvta.to.global.u64 	%rd1, %rd9;
	cvta.to.global.u64 	%rd2, %rd8;
	mov.u32 	%r37, %ctaid.x;
	mov.u32 	%r38, %ntid.x;
	mov.u32 	%r39, %tid.x;
	mad.lo.s32 	%r1, %r37, %r38, %r39;
	mul.lo.s32 	%r40, %r29, %r36;
	setp.ge.s32 	%p1, %r1, %r40;
	@%p1 bra 	$L__BB0_20;
	div.s32 	%r41, %r1, %r29;
	mul.lo.s32 	%r2, %r41, %r34;
	mul.lo.s32 	%r42, %r41, %r29;
	sub.s32 	%r43, %r1, %r42;
	mul.lo.s32 	%r3, %r43, %r35;
	setp.lt.s32 	%p2, %r31, 1;
	@%p2 bra 	$L__BB0_20;
	ld.param.u32 	%r64, [_Z13h_cuda_im2colPfS_iiiiiiii_param_7];
	min.s32 	%r44, %r32, %r64;
	setp.lt.s32 	%p3, %r44, 1;
	@%p3 bra 	$L__BB0_20;
	ld.param.u32 	%r65, [_Z13h_cuda_im2colPfS_iiiiiiii_param_7];
	and.b32  	%r4, %r65, 15;
	and.b32  	%r5, %r65, 7;
	and.b32  	%r6, %r65, 2147483632;
	and.b32  	%r7, %r65, 3;
	shl.b32 	%r8, %r31, 4;
	add.s64 	%rd3, %rd1, 32;
	mul.lo.s32 	%r9, %r31, %r1;
	mov.b32 	%r68, 0;
	mul.wide.u32 	%rd6, %r31, 4;
$L__BB0_4:
	mov.b32 	%r69, 0;
	add.s32 	%r49, %r68, %r9;
$L__BB0_5:
	ld.param.u32 	%r66, [_Z13h_cuda_im2colPfS_iiiiiiii_param_7];
	ld.param.u32 	%r63, [_Z13h_cuda_im2colPfS_iiiiiiii_param_4];
	setp.lt.u32 	%p4, %r66, 16;
	add.s32 	%r48, %r69, %r2;
	mad.lo.s32 	%r12, %r48, %r63, %r3;
	mad.lo.s32 	%r50, %r49, %r32, %r69;
	mul.lo.s32 	%r13, %r50, %r66;
	mov.b32 	%r74, 0;
	@%p4 bra 	$L__BB0_8;
	ld.param.u32 	%r67, [_Z13h_cuda_im2colPfS_iiiiiiii_param_7];
	and.b32  	%r51, %r67, 2147483632;
	neg.s32 	%r72, %r51;
	mad.lo.s32 	%r71, %r31, %r12, %r68;
	mov.u32 	%r70, %r13;
$L__BB0_7:
	.pragma "nounroll";
	mul.wide.s32 	%rd10, %r70, 4;
	add.s64 	%rd11, %rd3, %rd10;
	mul.wide.s32 	%rd12, %r71, 4;
	add.s64 	%rd13, %rd2, %rd12;
	ld.global.f32 	%f1, [%rd13];
	st.global.f32 	[%rd11+-32], %f1;
	mul.wide.u32 	%rd14, %r31, 4;
	add.s64 	%rd15, %rd13, %rd14;
	ld.global.f32 	%f2, [%rd15];
	st.global.f32 	[%rd11+-28], %f2;
	add.s64 	%rd16, %rd15, %rd14;
	ld.global.f32 	%f3, [%rd16];
	st.global.f32 	[%rd11+-24], %f3;
	add.s64 	%rd17, %rd16, %rd14;
	ld.global.f32 	%f4, [%rd17];
	st.global.f32 	[%rd11+-20], %f4;
	add.s64 	%rd18, %rd17, %rd14;
	ld.global.f32 	%f5, [%rd18];
	st.global.f32 	[%rd11+-16], %f5;
	add.s64 	%rd19, %rd18, %rd14;
	ld.global.f32 	%f6, [%rd19];
	st.global.f32 	[%rd11+-12], %f6;
	add.s64 	%rd20, %rd19, %rd14;
	ld.global.f32 	%f7, [%rd20];
	st.global.f32 	[%rd11+-8], %f7;
	add.s64 	%rd21, %rd20, %rd14;
	ld.global.f32 	%f8, [%rd21];
	st.global.f32 	[%rd11+-4], %f8;
	add.s64 	%rd22, %rd21, %rd14;
	ld.global.f32 	%f9, [%rd22];
	st.global.f32 	[%rd11], %f9;
	add.s64 	%rd23, %rd22, %rd14;
	ld.global.f32 	%f10, [%rd23];
	st.global.f32 	[%rd11+4], %f10;
	add.s64 	%rd24, %rd23, %rd14;
	ld.global.f32 	%f11, [%rd24];
	st.global.f32 	[%rd11+8], %f11;
	add.s64 	%rd25, %rd24, %rd14;
	ld.global.f32 	%f12, [%rd25];
	st.global.f32 	[%rd11+12], %f12;
	add.s64 	%rd26, %rd25, %rd14;
	ld.global.f32 	%f13, [%rd26];
	st.global.f32 	[%rd11+16], %f13;
	add.s64 	%rd27, %rd26, %rd14;
	ld.global.f32 	%f14, [%rd27];
	st.global.f32 	[%rd11+20], %f14;
	add.s64 	%rd28, %rd27, %rd14;
	ld.global.f32 	%f15, [%rd28];
	st.global.f32 	[%rd11+24], %f15;
	add.s64 	%rd29, %rd28, %rd14;
	ld.global.f32 	%f16, [%rd29];
	st.global.f32 	[%rd11+28], %f16;
	add.s32 	%r72, %r72, 16;
	add.s32 	%r71, %r71, %r8;
	add.s32 	%r70, %r70, 16;
	setp.ne.s32 	%p5, %r72, 0;
	mov.u32 	%r74, %r6;
	@%p5 bra 	$L__BB0_7;
$L__BB0_8:
	setp.eq.s32 	%p6, %r4, 0;
	@%p6 bra 	$L__BB0_18;
	add.s32 	%r52, %r4, -1;
	setp.lt.u32 	%p7, %r52, 7;
	@%p7 bra 	$L__BB0_11;
	add.s32 	%r53, %r12, %r74;
	mad.lo.s32 	%r54, %r53, %r31, %r68;
	mul.wide.s32 	%rd30, %r54, 4;
	add.s64 	%rd31, %rd2, %rd30;
	ld.global.f32 	%f17, [%rd31];
	add.s32 	%r55, %r74, %r13;
	mul.wide.s32 	%rd32, %r55, 4;
	add.s64 	%rd33, %rd1, %rd32;
	st.global.f32 	[%rd33], %f17;
	mul.wide.u32 	%rd34, %r31, 4;
	add.s64 	%rd35, %rd31, %rd34;
	ld.global.f32 	%f18, [%rd35];
	st.global.f32 	[%rd33+4], %f18;
	add.s64 	%rd36, %rd35, %rd34;
	ld.global.f32 	%f19, [%rd36];
	st.global.f32 	[%rd33+8], %f19;
	add.s64 	%rd37, %rd36, %rd34;
	ld.global.f32 	%f20, [%rd37];
	st.global.f32 	[%rd33+12], %f20;
	add.s64 	%rd38, %rd37, %rd34;
	ld.global.f32 	%f21, [%rd38];
	st.global.f32 	[%rd33+16], %f21;
	add.s64 	%rd39, %rd38, %rd34;
	ld.global.f32 	%f22, [%rd39];
	st.global.f32 	[%rd33+20], %f22;
	add.s64 	%rd40, %rd39, %rd34;
	ld.global.f32 	%f23, [%rd40];
	st.global.f32 	[%rd33+24], %f23;
	add.s64 	%rd41, %rd40, %rd34;
	ld.global.f32 	%f24, [%rd41];
	st.global.f32 	[%rd33+28], %f24;
	add.s32 	%r74, %r74, 8;
$L__BB0_11:
	setp.eq.s32 	%p8, %r5, 0;
	@%p8 bra 	$L__BB0_18;
	add.s32 	%r56, %r5, -1;
	setp.lt.u32 	%p9, %r56, 3;
	@%p9 bra 	$L__BB0_14;
	add.s32 	%r57, %r12, %r74;
	mad.lo.s32 	%r58, %r57, %r31, %r68;
	mul.wide.s32 	%rd42, %r58, 4;
	add.s64 	%rd43, %rd2, %rd42;
	ld.global.f32 	%f25, [%rd43];
	add.s32 	%r59, %r74, %r13;
	mul.wide.s32 	%rd44, %r59, 4;
	add.s64 	%rd45, %rd1, %rd44;
	st.global.f32 	[%rd45], %f25;
	mul.wide.u32 	%rd46, %r31, 4;
	add.s64 	%rd47, %rd43, %rd46;
	ld.global.f32 	%f26, [%rd47];
	st.global.f32 	[%rd45+4], %f26;
	add.s64 	%rd48, %rd47, %rd46;
	ld.global.f32 	%f27, [%rd48];
	st.global.f32 	[%rd45+8], %f27;
	add.s64 	%rd49, %rd48, %rd46;
	ld.global.f32 	%f28, [%rd49];
	st.global.f32 	[%rd45+12], %f28;
	add.s32 	%r74, %r74, 4;
$L__BB0_14:
	setp.eq.s32 	%p10, %r7, 0;
	@%p10 bra 	$L__BB0_18;
	setp.eq.s32 	%p11, %r7, 1;
	add.s32 	%r60, %r12, %r74;
	mad.lo.s32 	%r61, %r60, %r31, %r68;
	mul.wide.s32 	%rd50, %r61, 4;
	add.s64 	%rd4, %rd2, %rd50;
	ld.global.f32 	%f29, [%rd4];
	add.s32 	%r62, %r74, %r13;
	mul.wide.s32 	%rd51, %r62, 4;
	add.s64 	%rd5, %rd1, %rd51;
	st.global.f32 	[%rd5], %f29;
	@%p11 bra 	$L__BB0_18;
	setp.eq.s32 	%p12, %r7, 2;
	add.s64 	%rd7, %rd4, %rd6;
	ld.global.f32 	%f30, [%rd7];
	st.global.f32 	[%rd5+4], %f30;
	@%p12 bra 	$L__BB0_18;
	add.s64 	%rd52, %rd7, %rd6;
	ld.global.f32 	%f31, [%rd52];
	st.global.f32 	[%rd5+8], %f31;
$L__BB0_18:
	add.s32 	%r69, %r69, 1;
	setp.ne.s32 	%p13, %r69, %r32;
	@%p13 bra 	$L__BB0_5;
	add.s32 	%r68, %r68, 1;
	setp.ne.s32 	%p14, %r68, %r31;
	@%p14 bra 	$L__BB0_4;
$L__BB0_20:
	ret;

}
	// .globl	_Z13h_cuda_matmulPfS_S_iii
.visible .entry _Z13h_cuda_matmulPfS_S_iii(
	.param .u64 .ptr .align 1 _Z13h_cuda_matmulPfS_S_iii_param_0,
	.param .u64 .ptr .align 1 _Z13h_cuda_matmulPfS_S_iii_param_1,
	.param .u64 .ptr .align 1 _Z13h_cuda_matmulPfS_S_iii_param_2,
	.param .u32 _Z13h_cuda_matmulPfS_S_iii_param_3,
	.param .u32 _Z13h_cuda_matmulPfS_S_iii_param_4,
	.param .u32 _Z13h_cuda_matmulPfS_S_iii_param_5
)
{
	.reg .pred 	%p<13>;
	.reg .b32 	%r<41>;
	.reg .b32 	%f<68>;
	.reg .b64 	%rd<53>;

	ld.param.u64 	%rd7, [_Z13h_cuda_matmulPfS_S_iii_param_0];
	ld.param.u64 	%rd8, [_Z13h_cuda_matmulPfS_S_iii_param_1];
	ld.param.u64 	%rd6, [_Z13h_cuda_matmulPfS_S_iii_param_2];
	ld.param.u32 	%r20, [_Z13h_cuda_matmulPfS_S_iii_param_3];
	ld.param.u32 	%r18, [_Z13h_cuda_matmulPfS_S_iii_param_4];
	ld.param.u32 	%r19, [_Z13h_cuda_matmulPfS_S_iii_param_5];
	cvta.to.global.u64 	%rd1, %rd8;
	cvta.to.global.u64 	%rd2, %rd7;
	mov.u32 	%r21, %ctaid.y;
	mov.u32 	%r22, %ntid.y;
	mov.u32 	%r23, %tid.y;
	mad.lo.s32 	%r1, %r21, %r22, %r23;
	mov.u32 	%r24, %ctaid.x;
	mov.u32 	%r25, %ntid.x;
	mov.u32 	%r26, %tid.x;
	mad.lo.s32 	%r2, %r24, %r25, %r26;
	setp.ge.s32 	%p1, %r1, %r20;
	setp.ge.s32 	%p2, %r2, %r18;
	or.pred  	%p3, %p1, %p2;
	@%p3 bra 	$L__BB1_14;
	setp.lt.s32 	%p4, %r19, 1;
	mov.f32 	%f67, 0f00000000;
	@%p4 bra 	$L__BB1_13;
	mul.lo.s32 	%r3, %r19, %r1;
	and.b32  	%r4, %r19, 7;
	setp.lt.u32 	%p5, %r19, 8;
	mov.f32 	%f67, 0f00000000;
	mov.b32 	%r39, 0;
	@%p5 bra 	$L__BB1_5;
	and.b32  	%r39, %r19, 2147483640;
	neg.s32 	%r37, %r39;
	shl.b32 	%r7, %r18, 3;
	mul.wide.u32 	%rd9, %r3, 4;
	add.s64 	%rd10, %rd9, %rd2;
	add.s64 	%rd52, %rd10, 16;
	mov.f32 	%f67, 0f00000000;
	mul.wide.s32 	%rd13, %r18, 4;
	mov.u32 	%r36, %r2;
$L__BB1_4:
	.pragma "nounroll";
	ld.global.f32 	%f17, [%rd52+-16];
	mul.wide.s32 	%rd11, %r36, 4;
	add.s64 	%rd12, %rd1, %rd11;
	ld.global.f32 	%f18, [%rd12];
	fma.rn.f32 	%f19, %f17, %f18, %f67;
	ld.global.f32 	%f20, [%rd52+-12];
	add.s64 	%rd14, %rd12, %rd13;
	ld.global.f32 	%f21, [%rd14];
	fma.rn.f32 	%f22, %f20, %f21, %f19;
	ld.global.f32 	%f23, [%rd52+-8];
	add.s64 	%rd15, %rd14, %rd13;
	ld.global.f32 	%f24, [%rd15];
	fma.rn.f32 	%f25, %f23, %f24, %f22;
	ld.global.f32 	%f26, [%rd52+-4];
	add.s64 	%rd16, %rd15, %rd13;
	ld.global.f32 	%f27, [%rd16];
	fma.rn.f32 	%f28, %f26, %f27, %f25;
	ld.global.f32 	%f29, [%rd52];
	add.s64 	%rd17, %rd16, %rd13;
	ld.global.f32 	%f30, [%rd17];
	fma.rn.f32 	%f31, %f29, %f30, %f28;
	ld.global.f32 	%f32, [%rd52+4];
	add.s64 	%rd18, %rd17, %rd13;
	ld.global.f32 	%f33, [%rd18];
	fma.rn.f32 	%f34, %f32, %f33, %f31;
	ld.global.f32 	%f35, [%rd52+8];
	add.s64 	%rd19, %rd18, %rd13;
	ld.global.f32 	%f36, [%rd19];
	fma.rn.f32 	%f37, %f35, %f36, %f34;
	ld.global.f32 	%f38, [%rd52+12];
	add.s64 	%rd20, %rd19, %rd13;
	ld.global.f32 	%f39, [%rd20];
	fma.rn.f32 	%f67, %f38, %f39, %f37;
	add.s32 	%r37, %r37, 8;
	add.s32 	%r36, %r36, %r7;
	add.s64 	%rd52, %rd52, 32;
	setp.ne.s32 	%p6, %r37, 0;
	@%p6 bra 	$L__BB1_4;
$L__BB1_5:
	setp.eq.s32 	%p7, %r4, 0;
	@%p7 bra 	$L__BB1_13;
	and.b32  	%r13, %r19, 3;
	setp.lt.u32 	%p8, %r4, 4;
	@%p8 bra 	$L__BB1_8;
	add.s32 	%r28, %r39, %r3;
	mul.wide.u32 	%rd21, %r28, 4;
	add.s64 	%rd22, %rd2, %rd21;
	ld.global.f32 	%f41, [%rd22];
	mad.lo.s32 	%r29, %r39, %r18, %r2;
	mul.wide.s32 	%rd23, %r29, 4;
	add.s64 	%rd24, %rd1, %rd23;
	ld.global.f32 	%f42, [%rd24];
	fma.rn.f32 	%f43, %f41, %f42, %f67;
	cvt.u64.u32 	%rd25, %r3;
	cvt.u64.u32 	%rd26, %r39;
	add.s64 	%rd27, %rd26, %rd25;
	shl.b64 	%rd28, %rd27, 2;
	add.s64 	%rd29, %rd2, %rd28;
	ld.global.f32 	%f44, [%rd29+4];
	mul.wide.s32 	%rd30, %r18, 4;
	add.s64 	%rd31, %rd24, %rd30;
	ld.global.f32 	%f45, [%rd31];
	fma.rn.f32 	%f46, %f44, %f45, %f43;
	ld.global.f32 	%f47, [%rd29+8];
	add.s64 	%rd32, %rd31, %rd30;
	ld.global.f32 	%f48, [%rd32];
	fma.rn.f32 	%f49, %f47, %f48, %f46;
	ld.global.f32 	%f50, [%rd29+12];
	add.s64 	%rd33, %rd32, %rd30;
	ld.global.f32 	%f51, [%rd33];
	fma.rn.f32 	%f67, %f50, %f51, %f49;
	add.s32 	%r39, %r39, 4;
$L__BB1_8:
	setp.eq.s32 	%p9, %r13, 0;
	@%p9 bra 	$L__BB1_13;
	setp.eq.s32 	%p10, %r13, 1;
	@%p10 bra 	$L__BB1_11;
	add.s32 	%r30, %r39, %r3;
	mul.wide.u32 	%rd34, %r30, 4;
	add.s64 	%rd35, %rd2, %rd34;
	ld.global.f32 	%f53, [%rd35];
	mad.lo.s32 	%r31, %r39, %r18, %r2;
	mul.wide.s32 	%rd36, %r31, 4;
	add.s64 	%rd37, %rd1, %rd36;
	ld.global.f32 	%f54, [%rd37];
	fma.rn.f32 	%f55, %f53, %f54, %f67;
	cvt.u64.u32 	%rd38, %r3;
	cvt.u64.u32 	%rd39, %r39;
	add.s64 	%rd40, %rd39, %rd38;
	shl.b64 	%rd41, %rd40, 2;
	add.s64 	%rd42, %rd2, %rd41;
	ld.global.f32 	%f56, [%rd42+4];
	mul.wide.s32 	%rd43, %r18, 4;
	add.s64 	%rd44, %rd37, %rd43;
	ld.global.f32 	%f57, [%rd44];
	fma.rn.f32 	%f67, %f56, %f57, %f55;
	add.s32 	%r39, %r39, 2;
$L__BB1_11:
	and.b32  	%r32, %r19, 1;
	setp.eq.b32 	%p11, %r32, 1;
	not.pred 	%p12, %p11;
	@%p12 bra 	$L__BB1_13;
	add.s32 	%r33, %r39, %r3;
	mul.wide.u32 	%rd45, %r33, 4;
	add.s64 	%rd46, %rd2, %rd45;
	ld.global.f32 	%f58, [%rd46];
	mad.lo.s32 	%r34, %r39, %r18, %r2;
	mul.wide.s32 	%rd47, %r34, 4;
	add.s64 	%rd48, %rd1, %rd47;
	ld.global.f32 	%f59, [%rd48];
	fma.rn.f32 	%f67, %f58, %f59, %f67;
$L__BB1_13:
	mad.lo.s32 	%r35, %r18, %r1, %r2;
	cvta.to.global.u64 	%rd49, %rd6;
	mul.wide.s32 	%rd50, %r35, 4;
	add.s64 	%rd51, %rd49, %rd50;
	st.global.f32 	[%rd51], %f67;
$L__BB1_14:
	ret;

}
	// .globl	_Z17h_cuda_batch_normPfS_S_ii
.visible .entry _Z17h_cuda_batch_normPfS_S_ii(
	.param .u64 .ptr .align 1 _Z17h_cuda_batch_normPfS_S_ii_param_0,
	.param .u64 .ptr .align 1 _Z17h_cuda_batch_normPfS_S_ii_param_1,
	.param .u64 .ptr .align 1 _Z17h_cuda_batch_normPfS_S_ii_param_2,
	.param .u32 _Z17h_cuda_batch_normPfS_S_ii_param_3,
	.param .u32 _Z17h_cuda_batch_normPfS_S_ii_param_4
)
{
	.reg .pred 	%p<2>;
	.reg .b32 	%r<8>;
	.reg .b32 	%f<6>;
	.reg .b64 	%rd<12>;

	ld.param.u64 	%rd1, [_Z17h_cuda_batch_normPfS_S_ii_param_0];
	ld.param.u64 	%rd2, [_Z17h_cuda_batch_normPfS_S_ii_param_1];
	ld.param.u64 	%rd3, [_Z17h_cuda_batch_normPfS_S_ii_param_2];
	ld.param.u32 	%r3, [_Z17h_cuda_batch_normPfS_S_ii_param_3];
	ld.param.u32 	%r2, [_Z17h_cuda_batch_normPfS_S_ii_param_4];
	mov.u32 	%r4, %ctaid.x;
	mov.u32 	%r5, %ntid.x;
	mov.u32 	%r6, %tid.x;
	mad.lo.s32 	%r1, %r4, %r5, %r6;
	setp.ge.s32 	%p1, %r1, %r3;
	@%p1 bra 	$L__BB2_2;
	cvta.to.global.u64 	%rd4, %rd3;
	cvta.to.global.u64 	%rd5, %rd1;
	cvta.to.global.u64 	%rd6, %rd2;
	rem.s32 	%r7, %r1, %r2;
	mul.wide.s32 	%rd7, %r1, 4;
	add.s64 	%rd8, %rd4, %rd7;
	ld.global.f32 	%f1, [%rd8];
	mul.wide.s32 	%rd9, %r7, 4;
	add.s64 	%rd10, %rd5, %rd9;
	ld.global.f32 	%f2, [%rd10];
	mul.f32 	%f3, %f1, %f2;
	add.s64 	%rd11, %rd6, %rd9;
	ld.global.f32 	%f4, [%rd11];
	sub.f32 	%f5, %f3, %f4;
	st.global.f32 	[%rd8], %f5;
$L__BB2_2:
	ret;

}
	// .globl	_Z18h_cuda_batch_norm2PfS_S_S_ii
.visible .entry _Z18h_cuda_batch_norm2PfS_S_S_ii(
	.param .u64 .ptr .align 1 _Z18h_cuda_batch_norm2PfS_S_S_ii_param_0,
	.param .u64 .ptr .align 1 _Z18h_cuda_batch_norm2PfS_S_S_ii_param_1,
	.param .u64 .ptr .align 1 _Z18h_cuda_batch_norm2PfS_S_S_ii_param_2,
	.param .u64 .ptr .align 1 _Z18h_cuda_batch_norm2PfS_S_S_ii_param_3,
	.param .u32 _Z18h_cuda_batch_norm2PfS_S_S_ii_param_4,
	.param .u32 _Z18h_cuda_batch_norm2PfS_S_S_ii_param_5
)
{
	.reg .pred 	%p<2>;
	.reg .b32 	%r<8>;
	.reg .b32 	%f<6>;
	.reg .b64 	%rd<15>;

	ld.param.u64 	%rd1, [_Z18h_cuda_batch_norm2PfS_S_S_ii_param_0];
	ld.param.u64 	%rd2, [_Z18h_cuda_batch_norm2PfS_S_S_ii_param_1];
	ld.param.u64 	%rd3, [_Z18h_cuda_batch_norm2PfS_S_S_ii_param_2];
	ld.param.u64 	%rd4, [_Z18h_cuda_batch_norm2PfS_S_S_ii_param_3];
	ld.param.u32 	%r3, [_Z18h_cuda_batch_norm2PfS_S_S_ii_param_4];
	ld.param.u32 	%r2, [_Z18h_cuda_batch_norm2PfS_S_S_ii_param_5];
	mov.u32 	%r4, %ctaid.x;
	mov.u32 	%r5, %ntid.x;
	mov.u32 	%r6, %tid.x;
	mad.lo.s32 	%r1, %r4, %r5, %r6;
	setp.ge.s32 	%p1, %r1, %r3;
	@%p1 bra 	$L__BB3_2;
	cvta.to.global.u64 	%rd5, %rd1;
	cvta.to.global.u64 	%rd6, %rd2;
	cvta.to.global.u64 	%rd7, %rd3;
	cvta.to.global.u64 	%rd8, %rd4;
	rem.s32 	%r7, %r1, %r2;
	mul.wide.s32 	%rd9, %r1, 4;
	add.s64 	%rd10, %rd5, %rd9;
	ld.global.f32 	%f1, [%rd10];
	mul.wide.s32 	%rd11, %r7, 4;
	add.s64 	%rd12, %rd6, %rd11;
	ld.global.f32 	%f2, [%rd12];
	mul.f32 	%f3, %f1, %f2;
	add.s64 	%rd13, %rd7, %rd11;
	ld.global.f32 	%f4, [%rd13];
	sub.f32 	%f5, %f3, %f4;
	add.s64 	%rd14, %rd8, %rd9;
	st.global.f32 	[%rd14], %f5;
$L__BB3_2:
	ret;

}
	// .globl	_Z17h_cuda_max_pool2dPfS_iiiiiiiiiii
.visible .entry _Z17h_cuda_max_pool2dPfS_iiiiiiiiiii(
	.param .u64 .ptr .align 1 _Z17h_cuda_max_pool2dPfS_iiiiiiiiiii_param_0,
	.param .u64 .ptr .align 1 _Z17h_cuda_max_pool2dPfS_iiiiiiiiiii_param_1,
	.param .u32 _Z17h_cuda_max_pool2dPfS_iiiiiiiiiii_param_2,
	.param .u32 _Z17h_cuda_max_pool2dPfS_iiiiiiiiiii_param_3,
	.param .u32 _Z17h_cuda_max_pool2dPfS_iiiiiiiiiii_param_4,
	.param .u32 _Z17h_cuda_max_pool2dPfS_iiiiiiiiiii_param_5,
	.param .u32 _Z17h_cuda_max_pool2dPfS_iiiiiiiiiii_param_6,
	.param .u32 _Z17h_cuda_max_pool2dPfS_iiiiiiiiiii_param_7,
	.param .u32 _Z17h_cuda_max_pool2dPfS_iiiiiiiiiii_param_8,
	.param .u32 _Z17h_cuda_max_pool2dPfS_iiiiiiiiiii_param_9,
	.param .u32 _Z17h_cuda_max_pool2dPfS_iiiiiiiiiii_param_10,
	.param .u32 _Z17h_cuda_max_pool2dPfS_iiiiiiiiiii_param_11,
	.param .u32 _Z17h_cuda_max_pool2dPfS_iiiiiiiiiii_param_12
)
{
	.reg .pred 	%p<18>;
	.reg .b32 	%r<66>;
	.reg .b32 	%f<30>;
	.reg .b64 	%rd<22>;

	ld.param.u64 	%rd4, [_Z17h_cuda_max_pool2dPfS_iiiiiiiiiii_param_0];
	ld.param.u64 	%rd3, [_Z17h_cuda_max_pool2dPfS_iiiiiiiiiii_param_1];
	ld.param.u32 	%r34, [_Z17h_cuda_max_pool2dPfS_iiiiiiiiiii_param_2];
	ld.param.u32 	%r26, [_Z17h_cuda_max_pool2dPfS_iiiiiiiiiii_param_4];
	ld.param.u32 	%r27, [_Z17h_cuda_max_pool2dPfS_iiiiiiiiiii_param_5];
	ld.param.u32 	%r28, [_Z17h_cuda_max_pool2dPfS_iiiiiiiiiii_param_7];
	ld.param.u32 	%r29, [_Z17h_cuda_max_pool2dPfS_iiiiiiiiiii_param_8];
	ld.param.u32 	%r30, [_Z17h_cuda_max_pool2dPfS_iiiiiiiiiii_param_9];
	ld.param.u32 	%r31, [_Z17h_cuda_max_pool2dPfS_iiiiiiiiiii_param_10];
	ld.param.u32 	%r32, [_Z17h_cuda_max_pool2dPfS_iiiiiiiiiii_param_11];
	ld.param.u32 	%r33, [_Z17h_cuda_max_pool2dPfS_iiiiiiiiiii_param_12];
	cvta.to.global.u64 	%rd1, %rd4;
	mov.u32 	%r35, %ctaid.x;
	mov.u32 	%r36, %ntid.x;
	mov.u32 	%r37, %tid.x;
	mad.lo.s32 	%r1, %r35, %r36, %r37;
	setp.ge.s32 	%p1, %r1, %r34;
	@%p1 bra 	$L__BB4_19;
	mul.lo.s32 	%r38, %r27, %r26;
	div.s32 	%r2, %r1, %r38;
	mul.lo.s32 	%r39, %r2, %r38;
	sub.s32 	%r40, %r1, %r39;
	div.s32 	%r3, %r40, %r27;
	mul.lo.s32 	%r41, %r3, %r27;
	sub.s32 	%r42, %r40, %r41;
	mul.lo.s32 	%r4, %r29, %r28;
	mul.lo.s32 	%r43, %r32, %r4;
	mul.lo.s32 	%r44, %r43, %r2;
	mul.lo.s32 	%r45, %r33, %r29;
	mad.lo.s32 	%r46, %r45, %r3, %r44;
	add.s32 	%r5, %r46, %r42;
	mul.wide.s32 	%rd5, %r5, 4;
	add.s64 	%rd6, %rd1, %rd5;
	ld.global.f32 	%f28, [%rd6];
	min.s32 	%r47, %r30, %r31;
	setp.lt.s32 	%p2, %r47, 1;
	@%p2 bra 	$L__BB4_18;
	and.b32  	%r6, %r31, 3;
	and.b32  	%r7, %r31, 2147483644;
	neg.s32 	%r8, %r7;
	mad.lo.s32 	%r49, %r2, %r26, %r3;
	neg.s32 	%r50, %r49;
	mad.lo.s32 	%r9, %r27, %r50, %r1;
	mad.lo.s32 	%r10, %r3, %r33, 1;
	mul.lo.s32 	%r11, %r2, %r32;
	shl.b32 	%r12, %r29, 2;
	mov.b32 	%r60, 0;
	mul.wide.s32 	%rd17, %r29, 4;
$L__BB4_3:
	setp.lt.u32 	%p3, %r31, 4;
	mad.lo.s32 	%r14, %r60, %r4, %r5;
	mov.b32 	%r65, 0;
	@%p3 bra 	$L__BB4_9;
	add.s32 	%r53, %r11, %r60;
	mad.lo.s32 	%r54, %r28, %r53, %r10;
	mad.lo.s32 	%r62, %r29, %r54, %r9;
	mov.b32 	%r64, 0;
	mov.u32 	%r61, %r14;
	mov.u32 	%r63, %r8;
$L__BB4_5:
	or.b32  	%r55, %r64, %r60;
	setp.eq.s32 	%p4, %r55, 0;
	@%p4 bra 	$L__BB4_8;
	mul.wide.s32 	%rd7, %r61, 4;
	add.s64 	%rd8, %rd1, %rd7;
	ld.global.f32 	%f4, [%rd8];
	setp.ge.f32 	%p5, %f28, %f4;
	@%p5 bra 	$L__BB4_8;
	mov.f32 	%f28, %f4;
$L__BB4_8:
	mul.wide.s32 	%rd9, %r62, 4;
	add.s64 	%rd10, %rd1, %rd9;
	ld.global.f32 	%f16, [%rd10];
	setp.ge.f32 	%p6, %f28, %f16;
	selp.f32 	%f17, %f28, %f16, %p6;
	add.s64 	%rd12, %rd10, %rd17;
	ld.global.f32 	%f18, [%rd12];
	setp.ge.f32 	%p7, %f17, %f18;
	selp.f32 	%f19, %f17, %f18, %p7;
	add.s64 	%rd13, %rd12, %rd17;
	ld.global.f32 	%f20, [%rd13];
	setp.ge.f32 	%p8, %f19, %f20;
	selp.f32 	%f28, %f19, %f20, %p8;
	add.s32 	%r64, %r64, 4;
	add.s32 	%r63, %r63, 4;
	add.s32 	%r62, %r62, %r12;
	add.s32 	%r61, %r61, %r12;
	setp.ne.s32 	%p9, %r63, 0;
	mov.u32 	%r65, %r7;
	@%p9 bra 	$L__BB4_5;
$L__BB4_9:
	setp.eq.s32 	%p10, %r6, 0;
	@%p10 bra 	$L__BB4_17;
	or.b32  	%r56, %r65, %r60;
	setp.eq.s32 	%p11, %r56, 0;
	@%p11 bra 	$L__BB4_13;
	mad.lo.s32 	%r57, %r65, %r29, %r14;
	mul.wide.s32 	%rd14, %r57, 4;
	add.s64 	%rd15, %rd1, %rd14;
	ld.global.f32 	%f9, [%rd15];
	setp.ge.f32 	%p12, %f28, %f9;
	@%p12 bra 	$L__BB4_13;
	mov.f32 	%f28, %f9;
$L__BB4_13:
	setp.eq.s32 	%p13, %r6, 1;
	@%p13 bra 	$L__BB4_17;
	setp.eq.s32 	%p14, %r6, 2;
	mad.lo.s32 	%r58, %r29, %r65, %r29;
	add.s32 	%r59, %r14, %r58;
	mul.wide.s32 	%rd16, %r59, 4;
	add.s64 	%rd2, %rd1, %rd16;
	ld.global.f32 	%f21, [%rd2];
	setp.ge.f32 	%p15, %f28, %f21;
	selp.f32 	%f28, %f28, %f21, %p15;
	@%p14 bra 	$L__BB4_17;
	add.s64 	%rd18, %rd2, %rd17;
	ld.global.f32 	%f12, [%rd18];
	setp.ge.f32 	%p16, %f28, %f12;
	@%p16 bra 	$L__BB4_17;
	mov.f32 	%f28, %f12;
$L__BB4_17:
	add.s32 	%r60, %r60, 1;
	setp.ne.s32 	%p17, %r60, %r30;
	@%p17 bra 	$L__BB4_3;
$L__BB4_18:
	cvta.to.global.u64 	%rd19, %rd3;
	mul.wide.s32 	%rd20, %r1, 4;
	add.s64 	%rd21, %rd19, %rd20;
	st.global.f32 	[%rd21], %f28;
$L__BB4_19:
	ret;

}


// ===== COMPILED SASS (sm_100) =====

	.target	sm_100

	.elftype	@"ET_EXEC"


//--------------------- .note.nv.tkinfo           --------------------------
	.section	.note.nv.tkinfo,"",@"SHT_NOTE"
	.sectionflags	@"SHF_NOTE_NV_TKINFO"
	.tkinfo
        /*0018*/ 	.word	0x00000002
        /*0030*/ 	.string	""
        /*0030*/ 	.string	"ptxas"
        /*0030*/ 	.string	"Cuda compilation tools, release 13.0, V13.0.88"
        /*0030*/ 	.string	"Build cuda_13.0.r13.0/compiler.36424714_0"
        /*0030*/ 	.string	"-arch sm_100 -m 64 "



//--------------------- .note.nv.cuinfo           --------------------------
	.section	.note.nv.cuinfo,"",@"SHT_NOTE"
	.sectionflags	@"SHF_NOTE_NV_CUINFO"
        /*0018*/ 	.short	0x0002
        /*001a*/ 	.short	0x0064
        /*001c*/ 	.short	0x0082
	.zero		2


//--------------------- .nv.info                  --------------------------
	.section	.nv.info,"",@"SHT_CUDA_INFO"
	.align	4


	//----- nvinfo : EIATTR_REGCOUNT
	.align		4
        /*0000*/ 	.byte	0x04, 0x2f
        /*0002*/ 	.short	(.L_1 - .L_0)
	.align		4
.L_0:
        /*0004*/ 	.word	index@(_Z13h_cuda_im2colPfS_iiiiiiii)
        /*0008*/ 	.word	0x00000020


	//----- nvinfo : EIATTR_FRAME_SIZE
	.align		4
.L_1:
        /*000c*/ 	.byte	0x04, 0x11
        /*000e*/ 	.short	(.L_3 - .L_2)
	.align		4
.L_2:
        /*0010*/ 	.word	index@(_Z13h_cuda_im2colPfS_iiiiiiii)
        /*0014*/ 	.word	0x00000000


	//----- nvinfo : EIATTR_REGCOUNT
	.align		4
.L_3:
        /*0018*/ 	.byte	0x04, 0x2f
        /*001a*/ 	.short	(.L_5 - .L_4)
	.align		4
.L_4:
        /*001c*/ 	.word	index@(_Z13h_cuda_matmulPfS_S_iii)
        /*0020*/ 	.word	0x00000020


	//----- nvinfo : EIATTR_FRAME_SIZE
	.align		4
.L_5:
        /*0024*/ 	.byte	0x04, 0x11
        /*0026*/ 	.short	(.L_7 - .L_6)
	.align		4
.L_6:
        /*0028*/ 	.word	index@(_Z13h_cuda_matmulPfS_S_iii)
        /*002c*/ 	.word	0x00000000


	//----- nvinfo : EIATTR_REGCOUNT
	.align		4
.L_7:
        /*0030*/ 	.byte	0x04, 0x2f
        /*0032*/ 	.short	(.L_9 - .L_8)
	.align		4
.L_8:
        /*0034*/ 	.word	index@(_Z17h_cuda_batch_normPfS_S_ii)
        /*0038*/ 	.word	0x0000000e


	//----- nvinfo : EIATTR_FRAME_SIZE
	.align		4
.L_9:
        /*003c*/ 	.byte	0x04, 0x11
        /*003e*/ 	.short	(.L_11 - .L_10)
	.align		4
.L_10:
        /*0040*/ 	.word	index@(_Z17h_cuda_batch_normPfS_S_ii)
        /*0044*/ 	.word	0x00000000


	//----- nvinfo : EIATTR_REGCOUNT
	.align		4
.L_11:
        /*0048*/ 	.byte	0x04, 0x2f
        /*004a*/ 	.short	(.L_13 - .L_12)
	.align		4
.L_12:
        /*004c*/ 	.word	index@(_Z18h_cuda_batch_norm2PfS_S_S_ii)
        /*0050*/ 	.word	0x0000000e


	//----- nvinfo : EIATTR_FRAME_SIZE
	.align		4
.L_13:
        /*0054*/ 	.byte	0x04, 0x11
        /*0056*/ 	.short	(.L_15 - .L_14)
	.align		4
.L_14:
        /*0058*/ 	.word	index@(_Z18h_cuda_batch_norm2PfS_S_S_ii)
        /*005c*/ 	.word	0x00000000


	//----- nvinfo : EIATTR_REGCOUNT
	.align		4
.L_15:
        /*0060*/ 	.byte	0x04, 0x2f
        /*0062*/ 	.short	(.L_17 - .L_16)
	.align		4
.L_16:
        /*0064*/ 	.word	index@(_Z17h_cuda_max_pool2dPfS_iiiiiiiiiii)
        /*0068*/ 	.word	0x00000018


	//----- nvinfo : EIATTR_FRAME_SIZE
	.align		4
.L_17:
        /*006c*/ 	.byte	0x04, 0x11
        /*006e*/ 	.short	(.L_19 - .L_18)
	.align		4
.L_18:
        /*0070*/ 	.word	index@(_Z17h_cuda_max_pool2dPfS_iiiiiiiiiii)
        /*0074*/ 	.word	0x00000000


	//----- nvinfo : EIATTR_MIN_STACK_SIZE
	.align		4
.L_19:
        /*0078*/ 	.byte	0x04, 0x12
        /*007a*/ 	.short	(.L_21 - .L_20)
	.align		4
.L_20:
        /*007c*/ 	.word	index@(_Z17h_cuda_max_pool2dPfS_iiiiiiiiiii)
        /*0080*/ 	.word	0x00000000


	//----- nvinfo : EIATTR_MIN_STACK_SIZE
	.align		4
.L_21:
        /*0084*/ 	.byte	0x04, 0x12
        /*0086*/ 	.short	(.L_23 - .L_22)
	.align		4
.L_22:
        /*0088*/ 	.word	index@(_Z18h_cuda_batch_norm2PfS_S_S_ii)
        /*008c*/ 	.word	0x00000000


	//----- nvinfo : EIATTR_MIN_STACK_SIZE
	.align		4
.L_23:
        /*0090*/ 	.byte	0x04, 0x12
        /*0092*/ 	.short	(.L_25 - .L_24)
	.align		4
.L_24:
        /*0094*/ 	.word	index@(_Z17h_cuda_batch_normPfS_S_ii)
        /*0098*/ 	.word	0x00000000


	//----- nvinfo : EIATTR_MIN_STACK_SIZE
	.align		4
.L_25:
        /*009c*/ 	.byte	0x04, 0x12
        /*009e*/ 	.short	(.L_27 - .L_26)
	.align		4
.L_26:
        /*00a0*/ 	.word	index@(_Z13h_cuda_matmulPfS_S_iii)
        /*00a4*/ 	.word	0x00000000


	//----- nvinfo : EIATTR_MIN_STACK_SIZE
	.align		4
.L_27:
        /*00a8*/ 	.byte	0x04, 0x12
        /*00aa*/ 	.short	(.L_29 - .L_28)
	.align		4
.L_28:
        /*00ac*/ 	.word	index@(_Z13h_cuda_im2colPfS_iiiiiiii)
        /*00b0*/ 	.word	0x00000000
.L_29:


//--------------------- .nv.compat                --------------------------
	.section	.nv.compat,"",@"SHT_CUDA_COMPAT_INFO"
	.align	4
        /*0000*/ 	.byte	0x02, 0x09, 0x00, 0x00, 0x02, 0x02, 0x01, 0x00, 0x02, 0x05, 0x05, 0x00, 0x03, 0x07, 0x01, 0x01
        /*0010*/ 	.byte	0x02, 0x03, 0x00, 0x00, 0x02, 0x06, 0x01, 0x00, 0x04, 0x0b, 0x08, 0x00, 0x09, 0x00, 0x00, 0x00
        /*0020*/ 	.byte	0x00, 0x00, 0x00, 0x00


//--------------------- .nv.info._Z17h_cuda_max_pool2dPfS_iiiiiiiiiii --------------------------
	.section	.nv.info._Z17h_cuda_max_pool2dPfS_iiiiiiiiiii,"",@"SHT_CUDA_INFO"
	.sectionflags	@""
	.align	4


	//----- nvinfo : EIATTR_CUDA_API_VERSION
	.align		4
        /*0000*/ 	.byte	0x04, 0x37
        /*0002*/ 	.short	(.L_31 - .L_30)
.L_30:
        /*0004*/ 	.word	0x00000082


	//----- nvinfo : EIATTR_KPARAM_INFO
	.align		4
.L_31:
        /*0008*/ 	.byte	0x04, 0x17
        /*000a*/ 	.short	(.L_33 - .L_32)
.L_32:
        /*000c*/ 	.word	0x00000000
        /*0010*/ 	.short	0x000c
        /*0012*/ 	.short	0x0038
        /*0014*/ 	.byte	0x00, 0xf0, 0x11, 0x00


	//----- nvinfo : EIATTR_KPARAM_INFO
	.align		4
.L_33:
        /*0018*/ 	.byte	0x04, 0x17
        /*001a*/ 	.short	(.L_35 - .L_34)
.L_34:
        /*001c*/ 	.word	0x00000000
        /*0020*/ 	.short	0x000b
        /*0022*/ 	.short	0x0034
        /*0024*/ 	.byte	0x00, 0xf0, 0x11, 0x00


	//----- nvinfo : EIATTR_KPARAM_INFO
	.align		4
.L_35:
        /*0028*/ 	.byte	0x04, 0x17
        /*002a*/ 	.short	(.L_37 - .L_36)
.L_36:
        /*002c*/ 	.word	0x00000000
        /*0030*/ 	.short	0x000a
        /*0032*/ 	.short	0x0030
        /*0034*/ 	.byte	0x00, 0xf0, 0x11, 0x00


	//----- nvinfo : EIATTR_KPARAM_INFO
	.align		4
.L_37:
        /*0038*/ 	.byte	0x04, 0x17
        /*003a*/ 	.short	(.L_39 - .L_38)
.L_38:
        /*003c*/ 	.word	0x00000000
        /*0040*/ 	.short	0x0009
        /*0042*/ 	.short	0x002c
        /*0044*/ 	.byte	0x00, 0xf0, 0x11, 0x00


	//----- nvinfo : EIATTR_KPARAM_INFO
	.align		4
.L_39:
        /*0048*/ 	.byte	0x04, 0x17
        /*004a*/ 	.short	(.L_41 - .L_40)
.L_40:
        /*004c*/ 	.word	0x00000000
        /*0050*/ 	.short	0x0008
        /*0052*/ 	.short	0x0028
        /*0054*/ 	.byte	0x00, 0xf0, 0x11, 0x00


	//----- nvinfo : EIATTR_KPARAM_INFO
	.align		4
.L_41:
        /*0058*/ 	.byte	0x04, 0x17
        /*005a*/ 	.short	(.L_43 - .L_42)
.L_42:
        /*005c*/ 	.word	0x00000000
        /*0060*/ 	.short	0x0007
        /*0062*/ 	.short	0x0024
        /*0064*/ 	.byte	0x00, 0xf0, 0x11, 0x00


	//----- nvinfo : EIATTR_KPARAM_INFO
	.align		4
.L_43:
        /*0068*/ 	.byte	0x04, 0x17
        /*006a*/ 	.short	(.L_45 - .L_44)
.L_44:
        /*006c*/ 	.word	0x00000000
        /*0070*/ 	.short	0x0006
        /*0072*/ 	.short	0x0020
        /*0074*/ 	.byte	0x00, 0xf0, 0x11, 0x00


	//----- nvinfo : EIATTR_KPARAM_INFO
	.align		4
.L_45:
        /*0078*/ 	.byte	0x04, 0x17
        /*007a*/ 	.short	(.L_47 - .L_46)
.L_46:
        /*007c*/ 	.word	0x00000000
        /*0080*/ 	.short	0x0005
        /*0082*/ 	.short	0x001c
        /*0084*/ 	.byte	0x00, 0xf0, 0x11, 0x00


	//----- nvinfo : EIATTR_KPARAM_INFO
	.align		4
.L_47:
        /*0088*/ 	.byte	0x04, 0x17
        /*008a*/ 	.short	(.L_49 - .L_48)
.L_48:
        /*008c*/ 	.word	0x00000000
        /*0090*/ 	.short	0x0004
        /*0092*/ 	.short	0x0018
        /*0094*/ 	.byte	0x00, 0xf0, 0x11, 0x00


	//----- nvinfo : EIATTR_KPARAM_INFO
	.align		4
.L_49:
        /*0098*/ 	.byte	0x04, 0x17
        /*009a*/ 	.short	(.L_51 - .L_50)
.L_50:
        /*009c*/ 	.word	0x00000000
        /*00a0*/ 	.short	0x0003
        /*00a2*/ 	.short	0x0014
        /*00a4*/ 	.byte	0x00, 0xf0, 0x11, 0x00


	//----- nvinfo : EIATTR_KPARAM_INFO
	.align		4
.L_51:
        /*00a8*/ 	.byte	0x04, 0x17
        /*00aa*/ 	.short	(.L_53 - .L_52)
.L_52:
        /*00ac*/ 	.word	0x00000000
        /*00b0*/ 	.short	0x0002
        /*00b2*/ 	.short	0x0010
        /*00b4*/ 	.byte	0x00, 0xf0, 0x11, 0x00


	//----- nvinfo : EIATTR_KPARAM_INFO
	.align		4
.L_53:
        /*00b8*/ 	.byte	0x04, 0x17
        /*00ba*/ 	.short	(.L_55 - .L_54)
.L_54:
        /*00bc*/ 	.word	0x00000000
        /*00c0*/ 	.short	0x0001
        /*00c2*/ 	.short	0x0008
        /*00c4*/ 	.byte	0x00, 0xf5, 0x21, 0x00


	//----- nvinfo : EIATTR_KPARAM_INFO
	.align		4
.L_55:
        /*00c8*/ 	.byte	0x04, 0x17
        /*00ca*/ 	.short	(.L_57 - .L_56)
.L_56:
        /*00cc*/ 	.word	0x00000000
        /*00d0*/ 	.short	0x0000
        /*00d2*/ 	.short	0x0000
        /*00d4*/ 	.byte	0x00, 0xf5, 0x21, 0x00


	//----- nvinfo : EIATTR_SPARSE_MMA_MASK
	.align		4
.L_57:
        /*00d8*/ 	.byte	0x03, 0x50
        /*00da*/ 	.short	0x0000


	//----- nvinfo : EIATTR_MAXREG_COUNT
	.align		4
        /*00dc*/ 	.byte	0x03, 0x1b
        /*00de*/ 	.short	0x00ff


	//----- nvinfo : EIATTR_MERCURY_ISA_VERSION
	.align		4
        /*00e0*/ 	.byte	0x03, 0x5f
        /*00e2*/ 	.short	0x0101


	//----- nvinfo : EIATTR_VRC_CTA_INIT_COUNT
	.align		4
        /*00e4*/ 	.byte	0x02, 0x4a
	.zero		1
	.zero		1


	//----- nvinfo : EIATTR_EXIT_INSTR_OFFSETS
	.align		4
        /*00e8*/ 	.byte	0x04, 0x1c
        /*00ea*/ 	.short	(.L_59 - .L_58)


	//   ....[0]....
.L_58:
        /*00ec*/ 	.word	0x00000070


	//   ....[1]....
        /*00f0*/ 	.word	0x00000a50


	//----- nvinfo : EIATTR_CBANK_PARAM_SIZE
	.align		4
.L_59:
        /*00f4*/ 	.byte	0x03, 0x19
        /*00f6*/ 	.short	0x003c


	//----- nvinfo : EIATTR_PARAM_CBANK
	.align		4
        /*00f8*/ 	.byte	0x04, 0x0a
        /*00fa*/ 	.short	(.L_61 - .L_60)
	.align		4
.L_60:
        /*00fc*/ 	.word	index@(.nv.constant0._Z17h_cuda_max_pool2dPfS_iiiiiiiiiii)
        /*0100*/ 	.short	0x0380
        /*0102*/ 	.short	0x003c


	//----- nvinfo : EIATTR_SW_WAR
	.align		4
.L_61:
        /*0104*/ 	.byte	0x04, 0x36
        /*0106*/ 	.short	(.L_63 - .L_62)
.L_62:
        /*0108*/ 	.word	0x00000008
.L_63:


//--------------------- .nv.info._Z18h_cuda_batch_norm2PfS_S_S_ii --------------------------
	.section	.nv.info._Z18h_cuda_batch_norm2PfS_S_S_ii,"",@"SHT_CUDA_INFO"
	.sectionflags	@""
	.align	4


	//----- nvinfo : EIATTR_CUDA_API_VERSION
	.align		4
        /*0000*/ 	.byte	0x04, 0x37
        /*0002*/ 	.short	(.L_65 - .L_64)
.L_64:
        /*0004*/ 	.word	0x00000082


	//----- nvinfo : EIATTR_KPARAM_INFO
	.align		4
.L_65:
        /*0008*/ 	.byte	0x04, 0x17
        /*000a*/ 	.short	(.L_67 - .L_66)
.L_66:
        /*000c*/ 	.word	0x00000000
        /*0010*/ 	.short	0x0005
        /*0012*/ 	.short	0x0024
        /*0014*/ 	.byte	0x00, 0xf0, 0x11, 0x00


	//----- nvinfo : EIATTR_KPARAM_INFO
	.align		4
.L_67:
        /*0018*/ 	.byte	0x04, 0x17
        /*001a*/ 	.short	(.L_69 - .L_68)
.L_68:
        /*001c*/ 	.word	0x00000000
        /*0020*/ 	.short	0x0004
        /*0022*/ 	.short	0x0020
        /*0024*/ 	.byte	0x00, 0xf0, 0x11, 0x00


	//----- nvinfo : EIATTR_KPARAM_INFO
	.align		4
.L_69:
        /*0028*/ 	.byte	0x04, 0x17
        /*002a*/ 	.short	(.L_71 - .L_70)
.L_70:
        /*002c*/ 	.word	0x00000000
        /*0030*/ 	.short	0x0003
        /*0032*/ 	.short	0x0018
        /*0034*/ 	.byte	0x00, 0xf5, 0x21, 0x00


	//----- nvinfo : EIATTR_KPARAM_INFO
	.align		4
.L_71:
        /*0038*/ 	.byte	0x04, 0x17
        /*003a*/ 	.short	(.L_73 - .L_72)
.L_72:
        /*003c*/ 	.word	0x00000000
        /*0040*/ 	.short	0x0002
        /*0042*/ 	.short	0x0010
        /*0044*/ 	.byte	0x00, 0xf5, 0x21, 0x00


	//----- nvinfo : EIATTR_KPARAM_INFO
	.align		4
.L_73:
        /*0048*/ 	.byte	0x04, 0x17
        /*004a*/ 	.short	(.L_75 - .L_74)
.L_74:
        /*004c*/ 	.word	0x00000000
        /*0050*/ 	.short	0x0001
        /*0052*/ 	.short	0x0008
        /*0054*/ 	.byte	0x00, 0xf5, 0x21, 0x00


	//----- nvinfo : EIATTR_KPARAM_INFO
	.align		4
.L_75:
        /*0058*/ 	.byte	0x04, 0x17
        /*005a*/ 	.short	(.L_77 - .L_76)
.L_76:
        /*005c*/ 	.word	0x00000000
        /*0060*/ 	.short	0x0000
        /*0062*/ 	.short	0x0000
        /*0064*/ 	.byte	0x00, 0xf5, 0x21, 0x00


	//----- nvinfo : EIATTR_SPARSE_MMA_MASK
	.align		4
.L_77:
        /*0068*/ 	.byte	0x03, 0x50
        /*006a*/ 	.short	0x0000


	//----- nvinfo : EIATTR_MAXREG_COUNT
	.align		4
        /*006c*/ 	.byte	0x03, 0x1b
        /*006e*/ 	.short	0x00ff


	//----- nvinfo : EIATTR_MERCURY_ISA_VERSION
	.align		4
        /*0070*/ 	.byte	0x03, 0x5f
        /*0072*/ 	.short	0x0101


	//----- nvinfo : EIATTR_VRC_CTA_INIT_COUNT
	.align		4
        /*0074*/ 	.byte	0x02, 0x4a
	.zero		1
	.zero		1


	//----- nvinfo : EIATTR_EXIT_INSTR_OFFSETS
	.align		4
        /*0078*/ 	.byte	0x04, 0x1c
        /*007a*/ 	.short	(.L_79 - .L_78)


	//   ....[0]....
.L_78:
        /*007c*/ 	.word	0x00000070


	//   ....[1]....
        /*0080*/ 	.word	0x000002c0


	//----- nvinfo : EIATTR_CBANK_PARAM_SIZE
	.align		4
.L_79:
        /*0084*/ 	.byte	0x03, 0x19
        /*0086*/ 	.short	0x0028


	//----- nvinfo : EIATTR_PARAM_CBANK
	.align		4
        /*0088*/ 	.byte	0x04, 0x0a
        /*008a*/ 	.short	(.L_81 - .L_80)
	.align		4
.L_80:
        /*008c*/ 	.word	index@(.nv.constant0._Z18h_cuda_batch_norm2PfS_S_S_ii)
        /*0090*/ 	.short	0x0380
        /*0092*/ 	.short	0x0028


	//----- nvinfo : EIATTR_SW_WAR
	.align		4
.L_81:
        /*0094*/ 	.byte	0x04, 0x36
        /*0096*/ 	.short	(.L_83 - .L_82)
.L_82:
        /*0098*/ 	.word	0x00000008
.L_83:


//--------------------- .nv.info._Z17h_cuda_batch_normPfS_S_ii --------------------------
	.section	.nv.info._Z17h_cuda_batch_normPfS_S_ii,"",@"SHT_CUDA_INFO"
	.sectionflags	@""
	.align	4


	//----- nvinfo : EIATTR_CUDA_API_VERSION
	.align		4
        /*0000*/ 	.byte	0x04, 0x37
        /*0002*/ 	.short	(.L_85 - .L_84)
.L_84:
        /*0004*/ 	.word	0x00000082


	//----- nvinfo : EIATTR_KPARAM_INFO
	.align		4
.L_85:
        /*0008*/ 	.byte	0x04, 0x17
        /*000a*/ 	.short	(.L_87 - .L_86)
.L_86:
        /*000c*/ 	.word	0x00000000
        /*0010*/ 	.short	0x0004
        /*0012*/ 	.short	0x001c
        /*0014*/ 	.byte	0x00, 0xf0, 0x11, 0x00


	//----- nvinfo : EIATTR_KPARAM_INFO
	.align		4
.L_87:
        /*0018*/ 	.byte	0x04, 0x17
        /*001a*/ 	.short	(.L_89 - .L_88)
.L_88:
        /*001c*/ 	.word	0x00000000
        /*0020*/ 	.short	0x0003
        /*0022*/ 	.short	0x0018
        /*0024*/ 	.byte	0x00, 0xf0, 0x11, 0x00


	//----- nvinfo : EIATTR_KPARAM_INFO
	.align		4
.L_89:
        /*0028*/ 	.byte	0x04, 0x17
        /*002a*/ 	.short	(.L_91 - .L_90)
.L_90:
        /*002c*/ 	.word	0x00000000
        /*0030*/ 	.short	0x0002
        /*0032*/ 	.short	0x0010
        /*0034*/ 	.byte	0x00, 0xf5, 0x21, 0x00


	//----- nvinfo : EIATTR_KPARAM_INFO
	.align		4
.L_91:
        /*0038*/ 	.byte	0x04, 0x17
        /*003a*/ 	.short	(.L_93 - .L_92)
.L_92:
        /*003c*/ 	.word	0x00000000
        /*0040*/ 	.short	0x0001
        /*0042*/ 	.short	0x0008
        /*0044*/ 	.byte	0x00, 0xf5, 0x21, 0x00


	//----- nvinfo : EIATTR_KPARAM_INFO
	.align		4
.L_93:
        /*0048*/ 	.byte	0x04, 0x17
        /*004a*/ 	.short	(.L_95 - .L_94)
.L_94:
        /*004c*/ 	.word	0x00000000
        /*0050*/ 	.short	0x0000
        /*0052*/ 	.short	0x0000
        /*0054*/ 	.byte	0x00, 0xf5, 0x21, 0x00


	//----- nvinfo : EIATTR_SPARSE_MMA_MASK
	.align		4
.L_95:
        /*0058*/ 	.byte	0x03, 0x50
        /*005a*/ 	.short	0x0000


	//----- nvinfo : EIATTR_MAXREG_COUNT
	.align		4
        /*005c*/ 	.byte	0x03, 0x1b
        /*005e*/ 	.short	0x00ff


	//----- nvinfo : EIATTR_MERCURY_ISA_VERSION
	.align		4
        /*0060*/ 	.byte	0x03, 0x5f
        /*0062*/ 	.short	0x0101


	//----- nvinfo : EIATTR_VRC_CTA_INIT_COUNT
	.align		4
        /*0064*/ 	.byte	0x02, 0x4a
	.zero		1
	.zero		1


	//----- nvinfo : EIATTR_EXIT_INSTR_OFFSETS
	.align		4
        /*0068*/ 	.byte	0x04, 0x1c
        /*006a*/ 	.short	(.L_97 - .L_96)


	//   ....[0]....
.L_96:
        /*006c*/ 	.word	0x00000070


	//   ....[1]....
        /*0070*/ 	.word	0x000002a0


	//----- nvinfo : EIATTR_CBANK_PARAM_SIZE
	.align		4
.L_97:
        /*0074*/ 	.byte	0x03, 0x19
        /*0076*/ 	.short	0x0020


	//----- nvinfo : EIATTR_PARAM_CBANK
	.align		4
        /*0078*/ 	.byte	0x04, 0x0a
        /*007a*/ 	.short	(.L_99 - .L_98)
	.align		4
.L_98:
        /*007c*/ 	.word	index@(.nv.constant0._Z17h_cuda_batch_normPfS_S_ii)
        /*0080*/ 	.short	0x0380
        /*0082*/ 	.short	0x0020


	//----- nvinfo : EIATTR_SW_WAR
	.align		4
.L_99:
        /*0084*/ 	.byte	0x04, 0x36
        /*0086*/ 	.short	(.L_101 - .L_100)
.L_100:
        /*0088*/ 	.word	0x00000008
.L_101:


//--------------------- .nv.info._Z13h_cuda_matmulPfS_S_iii --------------------------
	.section	.nv.info._Z13h_cuda_matmulPfS_S_iii,"",@"SHT_CUDA_INFO"
	.sectionflags	@""
	.align	4


	//----- nvinfo : EIATTR_CUDA_API_VERSION
	.align		4
        /*0000*/ 	.byte	0x04, 0x37
        /*0002*/ 	.short	(.L_103 - .L_102)
.L_102:
        /*0004*/ 	.word	0x00000082


	//----- nvinfo : EIATTR_KPARAM_INFO
	.align		4
.L_103:
        /*0008*/ 	.byte	0x04, 0x17
        /*000a*/ 	.short	(.L_105 - .L_104)
.L_104:
        /*000c*/ 	.word	0x00000000
        /*0010*/ 	.short	0x0005
        /*0012*/ 	.short	0x0020
        /*0014*/ 	.byte	0x00, 0xf0, 0x11, 0x00


	//----- nvinfo : EIATTR_KPARAM_INFO
	.align		4
.L_105:
        /*0018*/ 	.byte	0x04, 0x17
        /*001a*/ 	.short	(.L_107 - .L_106)
.L_106:
        /*001c*/ 	.word	0x00000000
        /*0020*/ 	.short	0x0004
        /*0022*/ 	.short	0x001c
        /*0024*/ 	.byte	0x00, 0xf0, 0x11, 0x00


	//----- nvinfo : EIATTR_KPARAM_INFO
	.align		4
.L_107:
        /*0028*/ 	.byte	0x04, 0x17
        /*002a*/ 	.short	(.L_109 - .L_108)
.L_108:
        /*002c*/ 	.word	0x00000000
        /*0030*/ 	.short	0x0003
        /*0032*/ 	.short	0x0018
        /*0034*/ 	.byte	0x00, 0xf0, 0x11, 0x00


	//----- nvinfo : EIATTR_KPARAM_INFO
	.align		4
.L_109:
        /*0038*/ 	.byte	0x04, 0x17
        /*003a*/ 	.short	(.L_111 - .L_110)
.L_110:
        /*003c*/ 	.word	0x00000000
        /*0040*/ 	.short	0x0002
        /*0042*/ 	.short	0x0010
        /*0044*/ 	.byte	0x00, 0xf5, 0x21, 0x00


	//----- nvinfo : EIATTR_KPARAM_INFO
	.align		4
.L_111:
        /*0048*/ 	.byte	0x04, 0x17
        /*004a*/ 	.short	(.L_113 - .L_112)
.L_112:
        /*004c*/ 	.word	0x00000000
        /*0050*/ 	.short	0x0001
        /*0052*/ 	.short	0x0008
        /*0054*/ 	.byte	0x00, 0xf5, 0x21, 0x00


	//----- nvinfo : EIATTR_KPARAM_INFO
	.align		4
.L_113:
        /*0058*/ 	.byte	0x04, 0x17
        /*005a*/ 	.short	(.L_115 - .L_114)
.L_114:
        /*005c*/ 	.word	0x00000000
        /*0060*/ 	.short	0x0000
        /*0062*/ 	.short	0x0000
        /*0064*/ 	.byte	0x00, 0xf5, 0x21, 0x00


	//----- nvinfo : EIATTR_SPARSE_MMA_MASK
	.align		4
.L_115:
        /*0068*/ 	.byte	0x03, 0x50
        /*006a*/ 	.short	0x0000


	//----- nvinfo : EIATTR_MAXREG_COUNT
	.align		4
        /*006c*/ 	.byte	0x03, 0x1b
        /*006e*/ 	.short	0x00ff


	//----- nvinfo : EIATTR_MERCURY_ISA_VERSION
	.align		4
        /*0070*/ 	.byte	0x03, 0x5f
        /*0072*/ 	.short	0x0101


	//----- nvinfo : EIATTR_VRC_CTA_INIT_COUNT
	.align		4
        /*0074*/ 	.byte	0x02, 0x4a
	.zero		1
	.zero		1


	//----- nvinfo : EIATTR_EXIT_INSTR_OFFSETS
	.align		4
        /*0078*/ 	.byte	0x04, 0x1c
        /*007a*/ 	.short	(.L_117 - .L_116)


	//   ....[0]....
.L_116:
        /*007c*/ 	.word	0x000000c0


	//   ....[1]....
        /*0080*/ 	.word	0x000008e0


	//----- nvinfo : EIATTR_CBANK_PARAM_SIZE
	.align		4
.L_117:
        /*0084*/ 	.byte	0x03, 0x19
        /*0086*/ 	.short	0x0024


	//----- nvinfo : EIATTR_PARAM_CBANK
	.align		4
        /*0088*/ 	.byte	0x04, 0x0a
        /*008a*/ 	.short	(.L_119 - .L_118)
	.align		4
.L_118:
        /*008c*/ 	.word	index@(.nv.constant0._Z13h_cuda_matmulPfS_S_iii)
        /*0090*/ 	.short	0x0380
        /*0092*/ 	.short	0x0024


	//----- nvinfo : EIATTR_SW_WAR
	.align		4
.L_119:
        /*0094*/ 	.byte	0x04, 0x36
        /*0096*/ 	.short	(.L_121 - .L_120)
.L_120:
        /*0098*/ 	.word	0x00000008
.L_121:


//--------------------- .nv.info._Z13h_cuda_im2colPfS_iiiiiiii --------------------------
	.section	.nv.info._Z13h_cuda_im2colPfS_iiiiiiii,"",@"SHT_CUDA_INFO"
	.sectionflags	@""
	.align	4


	//----- nvinfo : EIATTR_CUDA_API_VERSION
	.align		4
        /*0000*/ 	.byte	0x04, 0x37
        /*0002*/ 	.short	(.L_123 - .L_122)
.L_122:
        /*0004*/ 	.word	0x00000082


	//----- nvinfo : EIATTR_KPARAM_INFO
	.align		4
.L_123:
        /*0008*/ 	.byte	0x04, 0x17
        /*000a*/ 	.short	(.L_125 - .L_124)
.L_124:
        /*000c*/ 	.word	0x00000000
        /*0010*/ 	.short	0x0009
        /*0012*/ 	.short	0x002c
        /*0014*/ 	.byte	0x00, 0xf0, 0x11, 0x00


	//----- nvinfo : EIATTR_KPARAM_INFO
	.align		4
.L_125:
        /*0018*/ 	.byte	0x04, 0x17
        /*001a*/ 	.short	(.L_127 - .L_126)
.L_126:
        /*001c*/ 	.word	0x00000000
        /*0020*/ 	.short	0x0008
        /*0022*/ 	.short	0x0028
        /*0024*/ 	.byte	0x00, 0xf0, 0x11, 0x00


	//----- nvinfo : EIATTR_KPARAM_INFO
	.align		4
.L_127:
        /*0028*/ 	.byte	0x04, 0x17
        /*002a*/ 	.short	(.L_129 - .L_128)
.L_128:
        /*002c*/ 	.word	0x00000000
        /*0030*/ 	.short	0x0007
        /*0032*/ 	.short	0x0024
        /*0034*/ 	.byte	0x00, 0xf0, 0x11, 0x00


	//----- nvinfo : EIATTR_KPARAM_INFO
	.align		4
.L_129:
        /*0038*/ 	.byte	0x04, 0x17
        /*003a*/ 	.short	(.L_131 - .L_130)
.L_130:
        /*003c*/ 	.word	0x00000000
        /*0040*/ 	.short	0x0006
        /*0042*/ 	.short	0x0020
        /*0044*/ 	.byte	0x00, 0xf0, 0x11, 0x00


	//----- nvinfo : EIATTR_KPARAM_INFO
	.align		4
.L_131:
        /*0048*/ 	.byte	0x04, 0x17
        /*004a*/ 	.short	(.L_133 - .L_132)
.L_132:
        /*004c*/ 	.word	0x00000000
        /*0050*/ 	.short	0x0005
        /*0052*/ 	.short	0x001c
        /*0054*/ 	.byte	0x00, 0xf0, 0x11, 0x00


	//----- nvinfo : EIATTR_KPARAM_INFO
	.align		4
.L_133:
        /*0058*/ 	.byte	0x04, 0x17
        /*005a*/ 	.short	(.L_135 - .L_134)
.L_134:
        /*005c*/ 	.word	0x00000000
        /*0060*/ 	.short	0x0004
        /*0062*/ 	.short	0x0018
        /*0064*/ 	.byte	0x00, 0xf0, 0x11, 0x00


	//----- nvinfo : EIATTR_KPARAM_INFO
	.align		4
.L_135:
        /*0068*/ 	.byte	0x04, 0x17
        /*006a*/ 	.short	(.L_137 - .L_136)
.L_136:
        /*006c*/ 	.word	0x00000000
        /*0070*/ 	.short	0x0003
        /*0072*/ 	.short	0x0014
        /*0074*/ 	.byte	0x00, 0xf0, 0x11, 0x00


	//----- nvinfo : EIATTR_KPARAM_INFO
	.align		4
.L_137:
        /*0078*/ 	.byte	0x04, 0x17
        /*007a*/ 	.short	(.L_139 - .L_138)
.L_138:
        /*007c*/ 	.word	0x00000000
        /*0080*/ 	.short	0x0002
        /*0082*/ 	.short	0x0010
        /*0084*/ 	.byte	0x00, 0xf0, 0x11, 0x00


	//----- nvinfo : EIATTR_KPARAM_INFO
	.align		4
.L_139:
        /*0088*/ 	.byte	0x04, 0x17
        /*008a*/ 	.short	(.L_141 - .L_140)
.L_140:
        /*008c*/ 	.word	0x00000000
        /*0090*/ 	.short	0x0001
        /*0092*/ 	.short	0x0008
        /*0094*/ 	.byte	0x00, 0xf5, 0x21, 0x00


	//----- nvinfo : EIATTR_KPARAM_INFO
	.align		4
.L_141:
        /*0098*/ 	.byte	0x04, 0x17
        /*009a*/ 	.short	(.L_143 - .L_142)
.L_142:
        /*009c*/ 	.word	0x00000000
        /*00a0*/ 	.short	0x0000
        /*00a2*/ 	.short	0x0000
        /*00a4*/ 	.byte	0x00, 0xf5, 0x21, 0x00


	//----- nvinfo : EIATTR_SPARSE_MMA_MASK
	.align		4
.L_143:
        /*00a8*/ 	.byte	0x03, 0x50
        /*00aa*/ 	.short	0x0000


	//----- nvinfo : EIATTR_MAXREG_COUNT
	.align		4
        /*00ac*/ 	.byte	0x03, 0x1b
        /*00ae*/ 	.short	0x00ff


	//----- nvinfo : EIATTR_MERCURY_ISA_VERSION
	.align		4
        /*00b0*/ 	.byte	0x03, 0x5f
        /*00b2*/ 	.short	0x0101


	//----- nvinfo : EIATTR_VRC_CTA_INIT_COUNT
	.align		4
        /*00b4*/ 	.byte	0x02, 0x4a
	.zero		1
	.zero		1


	//----- nvinfo : EIATTR_EXIT_INSTR_OFFSETS
	.align		4
        /*00b8*/ 	.byte	0x04, 0x1c
        /*00ba*/ 	.short	(.L_145 - .L_144)


	//   ....[0]....
.L_144:
        /*00bc*/ 	.word	0x00000080


	//   ....[1]....
        /*00c0*/ 	.word	0x00000270


	//   ....[2]....
        /*00c4*/ 	.word	0x000002b0


	//   ....[3]....
        /*00c8*/ 	.word	0x00000db0


	//----- nvinfo : EIATTR_CBANK_PARAM_SIZE
	.align		4
.L_145:
        /*00cc*/ 	.byte	0x03, 0x19
        /*00ce*/ 	.short	0x0030


	//----- nvinfo : EIATTR_PARAM_CBANK
	.align		4
        /*00d0*/ 	.byte	0x04, 0x0a
        /*00d2*/ 	.short	(.L_147 - .L_146)
	.align		4
.L_146:
        /*00d4*/ 	.word	index@(.nv.constant0._Z13h_cuda_im2colPfS_iiiiiiii)
        /*00d8*/ 	.short	0x0380
        /*00da*/ 	.short	0x0030


	//----- nvinfo : EIATTR_SW_WAR
	.align		4
.L_147:
        /*00dc*/ 	.byte	0x04, 0x36
        /*00de*/ 	.short	(.L_149 - .L_148)
.L_148:
        /*00e0*/ 	.word	0x00000008
.L_149:


//--------------------- .nv.callgraph             --------------------------
	.section	.nv.callgraph,"",@"SHT_CUDA_CALLGRAPH"
	.align	4
	.sectionentsize	8
	.align		4
        /*0000*/ 	.word	0x00000000
	.align		4
        /*0004*/ 	.word	0xffffffff
	.align		4
        /*0008*/ 	.word	0x00000000
	.align		4
        /*000c*/ 	.word	0xfffffffe
	.align		4
        /*0010*/ 	.word	0x00000000
	.align		4
        /*0014*/ 	.word	0xfffffffd
	.align		4
        /*0018*/ 	.word	0x00000000
	.align		4
        /*001c*/ 	.word	0xfffffffc


//--------------------- .text._Z17h_cuda_max_pool2dPfS_iiiiiiiiiii --------------------------
	.section	.text._Z17h_cuda_max_pool2dPfS_iiiiiiiiiii,"ax",@progbits
	.align	128
        .global         _Z17h_cuda_max_pool2dPfS_iiiiiiiiiii
        .type           _Z17h_cuda_max_pool2dPfS_iiiiiiiiiii,@function
        .size           _Z17h_cuda_max_pool2dPfS_iiiiiiiiiii,(.L_x_23 - _Z17h_cuda_max_pool2dPfS_iiiiiiiiiii)
        .other          _Z17h_cuda_max_pool2dPfS_iiiiiiiiiii,@"STO_CUDA_ENTRY STV_DEFAULT"
_Z17h_cuda_max_pool2dPfS_iiiiiiiiiii:
.text._Z17h_cuda_max_pool2dPfS_iiiiiiiiiii:
[----:B------:R-:W-:Y:S01]  /*0000*/  LDC R1, c[0x0][0x37c] ;  /* 0x0000df00ff017b82 */ /* 0x000fe20000000800 */
[----:B------:R-:W0:Y:S07]  /*0010*/  S2R R3, SR_TID.X ;  /* 0x0000000000037919 */ /* 0x000e2e0000002100 */
[----:B------:R-:W0:Y:S01]  /*0020*/  S2UR UR4, SR_CTAID.X ;  /* 0x00000000000479c3 */ /* 0x000e220000002500 */
[----:B------:R-:W1:Y:S07]  /*0030*/  LDCU UR5, c[0x0][0x390] ;  /* 0x00007200ff0577ac */ /* 0x000e6e0008000800 */
[----:B------:R-:W0:Y:S02]  /*0040*/  LDC R0, c[0x0][0x360] ;  /* 0x0000d800ff007b82 */ /* 0x000e240000000800 */
[----:B0-----:R-:W-:-:S05]  /*0050*/  IMAD R0, R0, UR4, R3 ;  /* 0x0000000400007c24 */ /* 0x001fca000f8e0203 */
[----:B-1----:R-:W-:-:S13]  /*0060*/  ISETP.GE.AND P0, PT, R0, UR5, PT ;  /* 0x0000000500007c0c */ /* 0x002fda000bf06270 */
[----:B------:R-:W-:Y:S05]  /*0070*/  @P0 EXIT ;  /* 0x000000000000094d */ /* 0x000fea0003800000 */
[----:B------:R-:W0:Y:S01]  /*0080*/  LDC.64 R6, c[0x0][0x398] ;  /* 0x0000e600ff067b82 */ /* 0x000e220000000a00 */
[----:B------:R-:W-:Y:S01]  /*0090*/  IABS R10, R0 ;  /* 0x00000000000a7213 */ /* 0x000fe20000000000 */
[----:B------:R-:W1:Y:S01]  /*00a0*/  LDCU UR5, c[0x0][0x3a4] ;  /* 0x00007480ff0577ac */ /* 0x000e620008000800 */
[----:B------:R-:W1:Y:S01]  /*00b0*/  LDCU.64 UR8, c[0x0][0x3a8] ;  /* 0x00007500ff0877ac */ /* 0x000e620008000a00 */
[----:B------:R-:W2:Y:S01]  /*00c0*/  LDCU.64 UR6, c[0x0][0x3b0] ;  /* 0x00007600ff0677ac */ /* 0x000ea20008000a00 */
[----:B------:R-:W3:Y:S01]  /*00d0*/  LDCU.64 UR10, c[0x0][0x358] ;  /* 0x00006b00ff0a77ac */ /* 0x000ee20008000a00 */
[----:B0-----:R-:W-:Y:S01]  /*00e0*/  IMAD R5, R7, R6, RZ ;  /* 0x0000000607057224 */ /* 0x001fe200078e02ff */
[----:B-1----:R-:W-:-:S04]  /*00f0*/  UIMAD UR5, UR8, UR5, URZ ;  /* 0x00000005080572a4 */ /* 0x002fc8000f8e02ff */
[----:B------:R-:W-:Y:S01]  /*0100*/  IABS R9, R5 ;  /* 0x0000000500097213 */ /* 0x000fe20000000000 */
[----:B--2---:R-:W-:-:S03]  /*0110*/  UIMAD UR4, UR5, UR7, URZ ;  /* 0x00000007050472a4 */ /* 0x004fc6000f8e02ff */
[----:B------:R-:W0:Y:S08]  /*0120*/  I2F.RP R4, R9 ;  /* 0x0000000900047306 */ /* 0x000e300000209400 */
[----:B0-----:R-:W0:Y:S02]  /*0130*/  MUFU.RCP R4, R4 ;  /* 0x0000000400047308 */ /* 0x001e240000001000 */
[----:B0-----:R-:W-:-:S06]  /*0140*/  IADD3 R2, PT, PT, R4, 0xffffffe, RZ ;  /* 0x0ffffffe04027810 */ /* 0x001fcc0007ffe0ff */
[----:B------:R0:W1:Y:S02]  /*0150*/  F2I.FTZ.U32.TRUNC.NTZ R3, R2 ;  /* 0x0000000200037305 */ /* 0x000064000021f000 */
[----:B0-----:R-:W-:Y:S02]  /*0160*/  IMAD.MOV.U32 R2, RZ, RZ, RZ ;  /* 0x000000ffff027224 */ /* 0x001fe400078e00ff */
[----:B-1----:R-:W-:-:S04]  /*0170*/  IMAD.MOV R8, RZ, RZ, -R3 ;  /* 0x000000ffff087224 */ /* 0x002fc800078e0a03 */
[----:B------:R-:W-:Y:S01]  /*0180*/  IMAD R11, R8, R9, RZ ;  /* 0x00000009080b7224 */ /* 0x000fe200078e02ff */
[----:B------:R-:W-:Y:S02]  /*0190*/  MOV R8, R10 ;  /* 0x0000000a00087202 */ /* 0x000fe40000000f00 */
[----:B------:R-:W-:Y:S01]  /*01a0*/  IABS R10, R5 ;  /* 0x00000005000a7213 */ /* 0x000fe20000000000 */
[----:B------:R-:W-:Y:S01]  /*01b0*/  IMAD.HI.U32 R3, R3, R11, R2 ;  /* 0x0000000b03037227 */ /* 0x000fe200078e0002 */
[----:B------:R-:W-:Y:S02]  /*01c0*/  IABS R2, R7 ;  /* 0x0000000700027213 */ /* 0x000fe40000000000 */
[----:B------:R-:W-:Y:S02]  /*01d0*/  IADD3 R4, PT, PT, RZ, -R10, RZ ;  /* 0x8000000aff047210 */ /* 0x000fe40007ffe0ff */
[----:B------:R-:W0:Y:S01]  /*01e0*/  I2F.RP R10, R2 ;  /* 0x00000002000a7306 */ /* 0x000e220000209400 */
[----:B------:R-:W-:-:S04]  /*01f0*/  IMAD.HI.U32 R3, R3, R8, RZ ;  /* 0x0000000803037227 */ /* 0x000fc800078e00ff */
[----:B------:R-:W-:-:S05]  /*0200*/  IMAD R4, R3, R4, R8 ;  /* 0x0000000403047224 */ /* 0x000fca00078e0208 */
[----:B------:R-:W-:Y:S01]  /*0210*/  ISETP.GT.U32.AND P2, PT, R9, R4, PT ;  /* 0x000000040900720c */ /* 0x000fe20003f44070 */
[----:B0-----:R-:W0:-:S12]  /*0220*/  MUFU.RCP R10, R10 ;  /* 0x0000000a000a7308 */ /* 0x001e180000001000 */
[----:B------:R-:W-:Y:S02]  /*0230*/  @!P2 IMAD.IADD R4, R4, 0x1, -R9 ;  /* 0x000000010404a824 */ /* 0x000fe400078e0a09 */
[----:B------:R-:W-:Y:S01]  /*0240*/  @!P2 VIADD R3, R3, 0x1 ;  /* 0x000000010303a836 */ /* 0x000fe20000000000 */
[----:B------:R-:W-:Y:S02]  /*0250*/  ISETP.NE.AND P2, PT, R5, RZ, PT ;  /* 0x000000ff0500720c */ /* 0x000fe40003f45270 */
[----:B------:R-:W-:Y:S02]  /*0260*/  ISETP.GE.U32.AND P0, PT, R4, R9, PT ;  /* 0x000000090400720c */ /* 0x000fe40003f06070 */
[----:B------:R-:W-:Y:S02]  /*0270*/  LOP3.LUT R4, R0, R5, RZ, 0x3c, !PT ;  /* 0x0000000500047212 */ /* 0x000fe400078e3cff */
[----:B0-----:R-:W-:Y:S02]  /*0280*/  IADD3 R8, PT, PT, R10, 0xffffffe, RZ ;  /* 0x0ffffffe0a087810 */ /* 0x001fe40007ffe0ff */
[----:B------:R-:W-:Y:S01]  /*0290*/  ISETP.GE.AND P1, PT, R4, RZ, PT ;  /* 0x000000ff0400720c */ /* 0x000fe20003f26270 */
[----:B------:R-:W0:Y:S01]  /*02a0*/  LDC R10, c[0x0][0x3b8] ;  /* 0x0000ee00ff0a7b82 */ /* 0x000e220000000800 */
[----:B------:R1:W2:Y:S05]  /*02b0*/  F2I.FTZ.U32.TRUNC.NTZ R9, R8 ;  /* 0x0000000800097305 */ /* 0x0002aa000021f000 */
[----:B------:R-:W-:Y:S01]  /*02c0*/  @P0 IADD3 R3, PT, PT, R3, 0x1, RZ ;  /* 0x0000000103030810 */ /* 0x000fe20007ffe0ff */
[----:B-1----:R-:W-:-:S05]  /*02d0*/  HFMA2 R8, -RZ, RZ, 0, 0 ;  /* 0x00000000ff087431 */ /* 0x002fca00000001ff */
[----:B------:R-:W-:Y:S01]  /*02e0*/  @!P1 IMAD.MOV R3, RZ, RZ, -R3 ;  /* 0x000000ffff039224 */ /* 0x000fe200078e0a03 */
[----:B------:R-:W-:Y:S02]  /*02f0*/  @!P2 LOP3.LUT R3, RZ, R5, RZ, 0x33, !PT ;  /* 0x00000005ff03a212 */ /* 0x000fe400078e33ff */
[----:B--2---:R-:W-:-:S03]  /*0300*/  IADD3 R11, PT, PT, RZ, -R9, RZ ;  /* 0x80000009ff0b7210 */ /* 0x004fc60007ffe0ff */
[----:B------:R-:W-:-:S04]  /*0310*/  IMAD.MOV R4, RZ, RZ, -R3 ;  /* 0x000000ffff047224 */ /* 0x000fc800078e0a03 */
[----:B------:R-:W-:Y:S02]  /*0320*/  IMAD R12, R5, R4, R0 ;  /* 0x00000004050c7224 */ /* 0x000fe400078e0200 */
[----:B------:R-:W-:-:S03]  /*0330*/  IMAD R5, R11, R2, RZ ;  /* 0x000000020b057224 */ /* 0x000fc600078e02ff */
[----:B------:R-:W-:Y:S01]  /*0340*/  IABS R4, R12 ;  /* 0x0000000c00047213 */ /* 0x000fe20000000000 */
[----:B------:R-:W-:-:S04]  /*0350*/  IMAD.HI.U32 R8, R9, R5, R8 ;  /* 0x0000000509087227 */ /* 0x000fc800078e0008 */
[----:B------:R-:W-:-:S04]  /*0360*/  IMAD.MOV.U32 R5, RZ, RZ, R4 ;  /* 0x000000ffff057224 */ /* 0x000fc800078e0004 */
[----:B------:R-:W-:-:S05]  /*0370*/  IMAD.HI.U32 R8, R8, R5, RZ ;  /* 0x0000000508087227 */ /* 0x000fca00078e00ff */
[----:B------:R-:W-:-:S05]  /*0380*/  IADD3 R4, PT, PT, -R8, RZ, RZ ;  /* 0x000000ff08047210 */ /* 0x000fca0007ffe1ff */
[----:B------:R-:W-:-:S05]  /*0390*/  IMAD R5, R2, R4, R5 ;  /* 0x0000000402057224 */ /* 0x000fca00078e0205 */
[----:B------:R-:W-:-:S13]  /*03a0*/  ISETP.GT.U32.AND P2, PT, R2, R5, PT ;  /* 0x000000050200720c */ /* 0x000fda0003f44070 */
[----:B------:R-:W-:Y:S01]  /*03b0*/  @!P2 IMAD.IADD R5, R5, 0x1, -R2 ;  /* 0x000000010505a824 */ /* 0x000fe200078e0a02 */
[----:B------:R-:W-:Y:S02]  /*03c0*/  @!P2 IADD3 R8, PT, PT, R8, 0x1, RZ ;  /* 0x000000010808a810 */ /* 0x000fe40007ffe0ff */
[----:B------:R-:W-:Y:S02]  /*03d0*/  ISETP.NE.AND P2, PT, R7, RZ, PT ;  /* 0x000000ff0700720c */ /* 0x000fe40003f45270 */
[----:B------:R-:W-:Y:S01]  /*03e0*/  ISETP.GE.U32.AND P0, PT, R5, R2, PT ;  /* 0x000000020500720c */ /* 0x000fe20003f06070 */
[----:B0-----:R-:W-:Y:S01]  /*03f0*/  IMAD R5, R10, UR8, RZ ;  /* 0x000000080a057c24 */ /* 0x001fe2000f8e02ff */
[----:B------:R-:W-:-:S04]  /*0400*/  LOP3.LUT R2, R12, R7, RZ, 0x3c, !PT ;  /* 0x000000070c027212 */ /* 0x000fc800078e3cff */
[----:B------:R-:W-:Y:S01]  /*0410*/  ISETP.GE.AND P1, PT, R2, RZ, PT ;  /* 0x000000ff0200720c */ /* 0x000fe20003f26270 */
[----:B------:R-:W-:-:S06]  /*0420*/  IMAD R2, R3, UR4, RZ ;  /* 0x0000000403027c24 */ /* 0x000fcc000f8e02ff */
[----:B------:R-:W-:-:S05]  /*0430*/  @P0 VIADD R8, R8, 0x1 ;  /* 0x0000000108080836 */ /* 0x000fca0000000000 */
[----:B------:R-:W-:Y:S02]  /*0440*/  MOV R11, R8 ;  /* 0x00000008000b7202 */ /* 0x000fe40000000f00 */
[----:B------:R-:W0:Y:S03]  /*0450*/  LDC.64 R8, c[0x0][0x380] ;  /* 0x0000e000ff087b82 */ /* 0x000e260000000a00 */
[----:B------:R-:W-:Y:S01]  /*0460*/  @!P1 IMAD.MOV R11, RZ, RZ, -R11 ;  /* 0x000000ffff0b9224 */ /* 0x000fe200078e0a0b */
[----:B------:R-:W-:-:S04]  /*0470*/  @!P2 LOP3.LUT R11, RZ, R7, RZ, 0x33, !PT ;  /* 0x00000007ff0ba212 */ /* 0x000fc800078e33ff */
[C---:B------:R-:W-:Y:S01]  /*0480*/  IADD3 R4, PT, PT, -R11.reuse, RZ, RZ ;  /* 0x000000ff0b047210 */ /* 0x040fe20007ffe1ff */
[----:B------:R-:W-:-:S04]  /*0490*/  IMAD R5, R11, R5, R2 ;  /* 0x000000050b057224 */ /* 0x000fc800078e0202 */
[----:B------:R-:W-:-:S04]  /*04a0*/  IMAD R4, R7, R4, R12 ;  /* 0x0000000407047224 */ /* 0x000fc800078e020c */
[----:B------:R-:W-:-:S04]  /*04b0*/  IMAD.IADD R4, R4, 0x1, R5 ;  /* 0x0000000104047824 */ /* 0x000fc800078e0205 */
[----:B0-----:R-:W-:-:S05]  /*04c0*/  IMAD.WIDE R8, R4, 0x4, R8 ;  /* 0x0000000404087825 */ /* 0x001fca00078e0208 */
[----:B---3--:R0:W5:Y:S01]  /*04d0*/  LDG.E R2, desc[UR10][R8.64] ;  /* 0x0000000a08027981 */ /* 0x008162000c1e1900 */
[----:B------:R-:W-:-:S04]  /*04e0*/  UISETP.LT.AND UP0, UPT, UR9, UR6, UPT ;  /* 0x000000060900728c */ /* 0x000fc8000bf01270 */
[----:B------:R-:W-:-:S04]  /*04f0*/  USEL UR4, UR9, UR6, UP0 ;  /* 0x0000000609047287 */ /* 0x000fc80008000000 */
[----:B------:R-:W-:-:S09]  /*0500*/  UISETP.GE.AND UP0, UPT, UR4, 0x1, UPT ;  /* 0x000000010400788c */ /* 0x000fd2000bf06270 */
[----:B0-----:R-:W-:Y:S05]  /*0510*/  BRA.U !UP0, `(.L_x_0) ;  /* 0x0000000508407547 */ /* 0x001fea000b800000 */
[----:B------:R-:W-:Y:S01]  /*0520*/  IMAD R6, R3, R6, R11 ;  /* 0x0000000603067224 */ /* 0x000fe200078e020b */
[----:B------:R-:W-:Y:S01]  /*0530*/  ULOP3.LUT UR7, UR6, 0x7ffffffc, URZ, 0xc0, !UPT ;  /* 0x7ffffffc06077892 */ /* 0x000fe2000f8ec0ff */
[----:B------:R-:W-:Y:S01]  /*0540*/  IMAD R5, R11, R10, 0x1 ;  /* 0x000000010b057424 */ /* 0x000fe200078e020a */
[----:B------:R-:W-:Y:S02]  /*0550*/  ULOP3.LUT UR6, UR6, 0x3, URZ, 0xc0, !UPT ;  /* 0x0000000306067892 */ /* 0x000fe4000f8ec0ff */
[----:B------:R-:W-:Y:S01]  /*0560*/  IADD3 R6, PT, PT, -R6, RZ, RZ ;  /* 0x000000ff06067210 */ /* 0x000fe20007ffe1ff */
[----:B------:R-:W-:-:S04]  /*0570*/  UIADD3 UR9, UPT, UPT, -UR7, URZ, URZ ;  /* 0x000000ff07097290 */ /* 0x000fc8000fffe1ff */
[----:B------:R-:W-:Y:S02]  /*0580*/  IMAD R7, R7, R6, R0 ;  /* 0x0000000607077224 */ /* 0x000fe400078e0200 */
[----:B------:R-:W-:-:S07]  /*0590*/  IMAD.MOV.U32 R6, RZ, RZ, RZ ;  /* 0x000000ffff067224 */ /* 0x000fce00078e00ff */
.L_x_6:
[----:B0-----:R-:W0:Y:S01]  /*05a0*/  LDCU UR4, c[0x0][0x3b0] ;  /* 0x00007600ff0477ac */ /* 0x001e220008000800 */
[----:B------:R-:W-:Y:S01]  /*05b0*/  IMAD R14, R6, UR5, R4 ;  /* 0x00000005060e7c24 */ /* 0x000fe2000f8e0204 */
[----:B0-----:R-:W-:-:S03]  /*05c0*/  UISETP.GE.U32.AND UP0, UPT, UR4, 0x4, UPT ;  /* 0x000000040400788c */ /* 0x001fc6000bf06070 */
[----:B------:R-:W-:-:S06]  /*05d0*/  UMOV UR4, URZ ;  /* 0x000000ff00047c82 */ /* 0x000fcc0008000000 */
[----:B------:R-:W-:Y:S05]  /*05e0*/  BRA.U !UP0, `(.L_x_1) ;  /* 0x0000000108907547 */ /* 0x000fea000b800000 */
[----:B------:R-:W0:Y:S01]  /*05f0*/  LDCU UR4, c[0x0][0x3b4] ;  /* 0x00007680ff0477ac */ /* 0x000e220008000800 */
[----:B------:R-:W1:Y:S01]  /*0600*/  LDC R18, c[0x0][0x3a8] ;  /* 0x0000ea00ff127b82 */ /* 0x000e620000000800 */
[----:B------:R-:W-:Y:S01]  /*0610*/  MOV R19, R14 ;  /* 0x0000000e00137202 */ /* 0x000fe20000000f00 */
[----:B------:R-:W2:Y:S01]  /*0620*/  LDCU UR8, c[0x0][0x3a4] ;  /* 0x00007480ff0877ac */ /* 0x000ea20008000800 */
[----:B------:R-:W3:Y:S05]  /*0630*/  LDCU UR12, c[0x0][0x3a8] ;  /* 0x00007500ff0c77ac */ /* 0x000eea0008000800 */
[----:B------:R-:W4:Y:S01]  /*0640*/  LDC.64 R8, c[0x0][0x380] ;  /* 0x0000e000ff087b82 */ /* 0x000f220000000a00 */
[----:B0-----:R-:W-:Y:S01]  /*0650*/  IMAD R10, R3, UR4, R6 ;  /* 0x00000004030a7c24 */ /* 0x001fe2000f8e0206 */
[----:B------:R-:W-:-:S03]  /*0660*/  UMOV UR4, URZ ;  /* 0x000000ff00047c82 */ /* 0x000fc60008000000 */
[----:B--2---:R-:W-:Y:S01]  /*0670*/  IMAD R10, R10, UR8, R5 ;  /* 0x000000080a0a7c24 */ /* 0x004fe2000f8e0205 */
[----:B------:R-:W-:-:S03]  /*0680*/  UMOV UR8, UR9 ;  /* 0x0000000900087c82 */ /* 0x000fc60008000000 */
[----:B---3--:R-:W-:-:S07]  /*0690*/  IMAD R15, R10, UR12, R7 ;  /* 0x0000000c0a0f7c24 */ /* 0x008fce000f8e0207 */
.L_x_3:
[----:B0---4-:R-:W-:Y:S01]  /*06a0*/  IMAD.WIDE R16, R15, 0x4, R8 ;  /* 0x000000040f107825 */ /* 0x011fe200078e0208 */
[----:B------:R-:W-:-:S03]  /*06b0*/  LOP3.LUT P0, RZ, R6, UR4, RZ, 0xfc, !PT ;  /* 0x0000000406ff7c12 */ /* 0x000fc6000f80fcff */
[C---:B-1----:R-:W-:Y:S02]  /*06c0*/  IMAD.WIDE R10, R18.reuse, 0x4, R16 ;  /* 0x00000004120a7825 */ /* 0x042fe400078e0210 */
[----:B-----5:R0:W5:Y:S02]  /*06d0*/  LDG.E R17, desc[UR10][R16.64] ;  /* 0x0000000a10117981 */ /* 0x020164000c1e1900 */
[----:B------:R-:W-:Y:S02]  /*06e0*/  IMAD.WIDE R12, R18, 0x4, R10 ;  /* 0x00000004120c7825 */ /* 0x000fe400078e020a */
[----:B------:R0:W5:Y:S04]  /*06f0*/  LDG.E R21, desc[UR10][R10.64] ;  /* 0x0000000a0a157981 */ /* 0x000168000c1e1900 */
[----:B------:R0:W5:Y:S01]  /*0700*/  LDG.E R13, desc[UR10][R12.64] ;  /* 0x0000000a0c0d7981 */ /* 0x000162000c1e1900 */
[----:B------:R-:W-:Y:S05]  /*0710*/  @!P0 BRA `(.L_x_2) ;  /* 0x0000000000108947 */ /* 0x000fea0003800000 */
[----:B0-----:R-:W-:-:S06]  /*0720*/  IMAD.WIDE R10, R19, 0x4, R8 ;  /* 0x00000004130a7825 */ /* 0x001fcc00078e0208 */
[----:B------:R-:W2:Y:S02]  /*0730*/  LDG.E R11, desc[UR10][R10.64] ;  /* 0x0000000a0a0b7981 */ /* 0x000ea4000c1e1900 */
[----:B--2---:R-:W-:-:S13]  /*0740*/  FSETP.GE.AND P0, PT, R2, R11, PT ;  /* 0x0000000b0200720b */ /* 0x004fda0003f06000 */
[----:B------:R-:W-:-:S07]  /*0750*/  @!P0 IMAD.MOV.U32 R2, RZ, RZ, R11 ;  /* 0x000000ffff028224 */ /* 0x000fce00078e000b */
.L_x_2:
[----:B-----5:R-:W-:Y:S01]  /*0760*/  FSETP.GE.AND P0, PT, R2, R17, PT ;  /* 0x000000110200720b */ /* 0x020fe20003f06000 */
[----:B------:R-:W-:Y:S01]  /*0770*/  UIADD3 UR8, UPT, UPT, UR8, 0x4, URZ ;  /* 0x0000000408087890 */ /* 0x000fe2000fffe0ff */
[C---:B------:R-:W-:Y:S01]  /*0780*/  LEA R15, R18.reuse, R15, 0x2 ;  /* 0x0000000f120f7211 */ /* 0x040fe200078e10ff */
[----:B------:R-:W-:Y:S01]  /*0790*/  IMAD R19, R18, 0x4, R19 ;  /* 0x0000000412137824 */ /* 0x000fe200078e0213 */
[----:B------:R-:W-:Y:S01]  /*07a0*/  FSEL R2, R2, R17, P0 ;  /* 0x0000001102027208 */ /* 0x000fe20000000000 */
[----:B------:R-:W-:Y:S02]  /*07b0*/  UISETP.NE.AND UP0, UPT, UR8, URZ, UPT ;  /* 0x000000ff0800728c */ /* 0x000fe4000bf05270 */
[----:B------:R-:W-:Y:S01]  /*07c0*/  UIADD3 UR4, UPT, UPT, UR4, 0x4, URZ ;  /* 0x0000000404047890 */ /* 0x000fe2000fffe0ff */
[----:B------:R-:W-:-:S04]  /*07d0*/  FSETP.GE.AND P0, PT, R2, R21, PT ;  /* 0x000000150200720b */ /* 0x000fc80003f06000 */
[----:B------:R-:W-:-:S04]  /*07e0*/  FSEL R2, R2, R21, P0 ;  /* 0x0000001502027208 */ /* 0x000fc80000000000 */
[----:B------:R-:W-:-:S04]  /*07f0*/  FSETP.GE.AND P0, PT, R2, R13, PT ;  /* 0x0000000d0200720b */ /* 0x000fc80003f06000 */
[----:B------:R-:W-:Y:S01]  /*0800*/  FSEL R2, R2, R13, P0 ;  /* 0x0000000d02027208 */ /* 0x000fe20000000000 */
[----:B------:R-:W-:Y:S08]  /*0810*/  BRA.U UP0, `(.L_x_3) ;  /* 0xfffffffd00a07547 */ /* 0x000ff0000b83ffff */
[----:B------:R-:W-:-:S05]  /*0820*/  UMOV UR4, UR7 ;  /* 0x0000000700047c82 */ /* 0x000fca0008000000 */
.L_x_1:
[----:B------:R-:W-:-:S09]  /*0830*/  UISETP.NE.AND UP0, UPT, UR6, URZ, UPT ;  /* 0x000000ff0600728c */ /* 0x000fd2000bf05270 */
[----:B------:R-:W-:Y:S05]  /*0840*/  BRA.U !UP0, `(.L_x_4) ;  /* 0x0000000108647547 */ /* 0x000fea000b800000 */
[----:B------:R-:W-:Y:S01]  /*0850*/  LOP3.LUT P0, RZ, R6, UR4, RZ, 0xfc, !PT ;  /* 0x0000000406ff7c12 */ /* 0x000fe2000f80fcff */
[----:B------:R-:W-:-:S12]  /*0860*/  UISETP.NE.AND UP0, UPT, UR6, 0x1, UPT ;  /* 0x000000010600788c */ /* 0x000fd8000bf05270 */
[----:B------:R-:W-:Y:S05]  /*0870*/  @!P0 BRA `(.L_x_5) ;  /* 0x00000000001c8947 */ /* 0x000fea0003800000 */
[----:B0-----:R-:W0:Y:S08]  /*0880*/  LDC R11, c[0x0][0x3a8] ;  /* 0x0000ea00ff0b7b82 */ /* 0x001e300000000800 */
[----:B------:R-:W1:Y:S01]  /*0890*/  LDC.64 R8, c[0x0][0x380] ;  /* 0x0000e000ff087b82 */ /* 0x000e620000000a00 */
[----:B0-----:R-:W-:-:S04]  /*08a0*/  IMAD R11, R11, UR4, R14 ;  /* 0x000000040b0b7c24 */ /* 0x001fc8000f8e020e */
[----:B-1----:R-:W-:-:S06]  /*08b0*/  IMAD.WIDE R8, R11, 0x4, R8 ;  /* 0x000000040b087825 */ /* 0x002fcc00078e0208 */
[----:B------:R-:W2:Y:S02]  /*08c0*/  LDG.E R9, desc[UR10][R8.64] ;  /* 0x0000000a08097981 */ /* 0x000ea4000c1e1900 */
[----:B--2--5:R-:W-:-:S13]  /*08d0*/  FSETP.GE.AND P0, PT, R2, R9, PT ;  /* 0x000000090200720b */ /* 0x024fda0003f06000 */
[----:B------:R-:W-:-:S07]  /*08e0*/  @!P0 MOV R2, R9 ;  /* 0x0000000900028202 */ /* 0x000fce0000000f00 */
.L_x_5:
[----:B------:R-:W-:Y:S05]  /*08f0*/  BRA.U !UP0, `(.L_x_4) ;  /* 0x0000000108387547 */ /* 0x000fea000b800000 */
[----:B------:R-:W0:Y:S08]  /*0900*/  LDC R13, c[0x0][0x3a8] ;  /* 0x0000ea00ff0d7b82 */ /* 0x000e300000000800 */
[----:B------:R-:W1:Y:S01]  /*0910*/  LDC.64 R8, c[0x0][0x380] ;  /* 0x0000e000ff087b82 */ /* 0x000e620000000a00 */
[----:B0-----:R-:W-:-:S04]  /*0920*/  IMAD R11, R13, UR4, R13 ;  /* 0x000000040d0b7c24 */ /* 0x001fc8000f8e020d */
[----:B------:R-:W-:-:S04]  /*0930*/  IMAD.IADD R11, R14, 0x1, R11 ;  /* 0x000000010e0b7824 */ /* 0x000fc800078e020b */
[----:B-1----:R-:W-:-:S05]  /*0940*/  IMAD.WIDE R8, R11, 0x4, R8 ;  /* 0x000000040b087825 */ /* 0x002fca00078e0208 */
[----:B------:R-:W2:Y:S01]  /*0950*/  LDG.E R11, desc[UR10][R8.64] ;  /* 0x0000000a080b7981 */ /* 0x000ea2000c1e1900 */
[----:B------:R-:W-:Y:S01]  /*0960*/  UISETP.NE.AND UP0, UPT, UR6, 0x2, UPT ;  /* 0x000000020600788c */ /* 0x000fe2000bf05270 */
[----:B--2--5:R-:W-:-:S04]  /*0970*/  FSETP.GE.AND P0, PT, R2, R11, PT ;  /* 0x0000000b0200720b */ /* 0x024fc80003f06000 */
[----:B------:R-:W-:-:S04]  /*0980*/  FSEL R2, R2, R11, P0 ;  /* 0x0000000b02027208 */ /* 0x000fc80000000000 */
[----:B------:R-:W-:Y:S05]  /*0990*/  BRA.U !UP0, `(.L_x_4) ;  /* 0x0000000108107547 */ /* 0x000fea000b800000 */
[----:B------:R-:W-:-:S06]  /*09a0*/  IMAD.WIDE R8, R13, 0x4, R8 ;  /* 0x000000040d087825 */ /* 0x000fcc00078e0208 */
[----:B------:R-:W2:Y:S02]  /*09b0*/  LDG.E R9, desc[UR10][R8.64] ;  /* 0x0000000a08097981 */ /* 0x000ea4000c1e1900 */
[----:B--2---:R-:W-:-:S13]  /*09c0*/  FSETP.GE.AND P0, PT, R2, R9, PT ;  /* 0x000000090200720b */ /* 0x004fda0003f06000 */
[----:B------:R-:W-:-:S07]  /*09d0*/  @!P0 MOV R2, R9 ;  /* 0x0000000900028202 */ /* 0x000fce0000000f00 */
.L_x_4:
[----:B------:R-:W1:Y:S01]  /*09e0*/  LDCU UR4, c[0x0][0x3ac] ;  /* 0x00007580ff0477ac */ /* 0x000e620008000800 */
[----:B------:R-:W-:-:S04]  /*09f0*/  IADD3 R6, PT, PT, R6, 0x1, RZ ;  /* 0x0000000106067810 */ /* 0x000fc80007ffe0ff */
[----:B-1----:R-:W-:-:S13]  /*0a00*/  ISETP.NE.AND P0, PT, R6, UR4, PT ;  /* 0x0000000406007c0c */ /* 0x002fda000bf05270 */
[----:B------:R-:W-:Y:S05]  /*0a10*/  @P0 BRA `(.L_x_6) ;  /* 0xfffffff800e00947 */ /* 0x000fea000383ffff */
.L_x_0:
[----:B------:R-:W1:Y:S02]  /*0a20*/  LDC.64 R4, c[0x0][0x388] ;  /* 0x0000e200ff047b82 */ /* 0x000e640000000a00 */
[----:B-1----:R-:W-:-:S05]  /*0a30*/  IMAD.WIDE R4, R0, 0x4, R4 ;  /* 0x0000000400047825 */ /* 0x002fca00078e0204 */
[----:B-----5:R-:W-:Y:S01]  /*0a40*/  STG.E desc[UR10][R4.64], R2 ;  /* 0x0000000204007986 */ /* 0x020fe2000c10190a */
[----:B------:R-:W-:Y:S05]  /*0a50*/  EXIT ;  /* 0x000000000000794d */ /* 0x000fea0003800000 */
.L_x_7:
[----:B------:R-:W-:-:S00]  /*0a60*/  BRA `(.L_x_7) ;  /* 0xfffffffc00fc7947 */ /* 0x000fc0000383ffff */
[----:B------:R-:W-:-:S00]  /*0a70*/  NOP ;  /* 0x0000000000007918 */ /* 0x000fc00000000000 */
        /* <DEDUP_REMOVED lines=8> */
.L_x_23:


//--------------------- .text._Z18h_cuda_batch_norm2PfS_S_S_ii --------------------------
	.section	.text._Z18h_cuda_batch_norm2PfS_S_S_ii,"ax",@progbits
	.align	128
        .global         _Z18h_cuda_batch_norm2PfS_S_S_ii
        .type           _Z18h_cuda_batch_norm2PfS_S_S_ii,@function
        .size           _Z18h_cuda_batch_norm2PfS_S_S_ii,(.L_x_24 - _Z18h_cuda_batch_norm2PfS_S_S_ii)
        .other          _Z18h_cuda_batch_norm2PfS_S_S_ii,@"STO_CUDA_ENTRY STV_DEFAULT"
_Z18h_cuda_batch_norm2PfS_S_S_ii:
.text._Z18h_cuda_batch_norm2PfS_S_S_ii:
        /* <DEDUP_REMOVED lines=8> */
[----:B------:R-:W0:Y:S01]  /*0080*/  LDC R10, c[0x0][0x3a4] ;  /* 0x0000e900ff0a7b82 */ /* 0x000e220000000800 */
[----:B------:R-:W-:Y:S01]  /*0090*/  IABS R8, R0 ;  /* 0x0000000000087213 */ /* 0x000fe20000000000 */
[----:B------:R-:W1:Y:S01]  /*00a0*/  LDCU.64 UR4, c[0x0][0x358] ;  /* 0x00006b00ff0477ac */ /* 0x000e620008000a00 */
[----:B------:R-:W-:Y:S02]  /*00b0*/  ISETP.GE.AND P2, PT, R0, RZ, PT ;  /* 0x000000ff0000720c */ /* 0x000fe40003f46270 */
[----:B0-----:R-:W-:-:S04]  /*00c0*/  IABS R9, R10 ;  /* 0x0000000a00097213 */ /* 0x001fc80000000000 */
[----:B------:R-:W0:Y:S08]  /*00d0*/  I2F.RP R4, R9 ;  /* 0x0000000900047306 */ /* 0x000e300000209400 */
[----:B0-----:R-:W0:Y:S02]  /*00e0*/  MUFU.RCP R4, R4 ;  /* 0x0000000400047308 */ /* 0x001e240000001000 */
[----:B0-----:R-:W-:-:S06]  /*00f0*/  IADD3 R2, PT, PT, R4, 0xffffffe, RZ ;  /* 0x0ffffffe04027810 */ /* 0x001fcc0007ffe0ff */
[----:B------:R0:W2:Y:S02]  /*0100*/  F2I.FTZ.U32.TRUNC.NTZ R3, R2 ;  /* 0x0000000200037305 */ /* 0x0000a4000021f000 */
[----:B0-----:R-:W-:Y:S01]  /*0110*/  IMAD.MOV.U32 R2, RZ, RZ, RZ ;  /* 0x000000ffff027224 */ /* 0x001fe200078e00ff */
[----:B--2---:R-:W-:-:S05]  /*0120*/  IADD3 R6, PT, PT, RZ, -R3, RZ ;  /* 0x80000003ff067210 */ /* 0x004fca0007ffe0ff */
[----:B------:R-:W-:Y:S02]  /*0130*/  IMAD R5, R6, R9, RZ ;  /* 0x0000000906057224 */ /* 0x000fe400078e02ff */
[----:B------:R-:W0:Y:S02]  /*0140*/  LDC.64 R6, c[0x0][0x390] ;  /* 0x0000e400ff067b82 */ /* 0x000e240000000a00 */
[----:B------:R-:W-:-:S06]  /*0150*/  IMAD.HI.U32 R3, R3, R5, R2 ;  /* 0x0000000503037227 */ /* 0x000fcc00078e0002 */
[----:B------:R-:W-:Y:S01]  /*0160*/  IMAD.HI.U32 R3, R3, R8, RZ ;  /* 0x0000000803037227 */ /* 0x000fe200078e00ff */
[----:B------:R-:W2:Y:S04]  /*0170*/  LDC.64 R4, c[0x0][0x388] ;  /* 0x0000e200ff047b82 */ /* 0x000ea80000000a00 */
[----:B------:R-:W-:-:S05]  /*0180*/  IADD3 R3, PT, PT, -R3, RZ, RZ ;  /* 0x000000ff03037210 */ /* 0x000fca0007ffe1ff */
[C---:B------:R-:W-:Y:S02]  /*0190*/  IMAD R8, R9.reuse, R3, R8 ;  /* 0x0000000309087224 */ /* 0x040fe400078e0208 */
[----:B------:R-:W3:Y:S03]  /*01a0*/  LDC.64 R2, c[0x0][0x380] ;  /* 0x0000e000ff027b82 */ /* 0x000ee60000000a00 */
[----:B------:R-:W-:-:S13]  /*01b0*/  ISETP.GT.U32.AND P0, PT, R9, R8, PT ;  /* 0x000000080900720c */ /* 0x000fda0003f04070 */
[----:B------:R-:W-:Y:S01]  /*01c0*/  @!P0 IMAD.IADD R8, R8, 0x1, -R9 ;  /* 0x0000000108088824 */ /* 0x000fe200078e0a09 */
[----:B------:R-:W-:-:S04]  /*01d0*/  ISETP.NE.AND P0, PT, R10, RZ, PT ;  /* 0x000000ff0a00720c */ /* 0x000fc80003f05270 */
[----:B------:R-:W-:Y:S01]  /*01e0*/  ISETP.GT.U32.AND P1, PT, R9, R8, PT ;  /* 0x000000080900720c */ /* 0x000fe20003f24070 */
[----:B---3--:R-:W-:-:S06]  /*01f0*/  IMAD.WIDE R2, R0, 0x4, R2 ;  /* 0x0000000400027825 */ /* 0x008fcc00078e0202 */
[----:B-1----:R-:W3:Y:S06]  /*0200*/  LDG.E R2, desc[UR4][R2.64] ;  /* 0x0000000402027981 */ /* 0x002eec000c1e1900 */
[----:B------:R-:W-:-:S04]  /*0210*/  @!P1 IADD3 R8, PT, PT, R8, -R9, RZ ;  /* 0x8000000908089210 */ /* 0x000fc80007ffe0ff */
[----:B------:R-:W-:Y:S02]  /*0220*/  @!P2 IADD3 R8, PT, PT, -R8, RZ, RZ ;  /* 0x000000ff0808a210 */ /* 0x000fe40007ffe1ff */
[----:B------:R-:W-:-:S05]  /*0230*/  @!P0 LOP3.LUT R8, RZ, R10, RZ, 0x33, !PT ;  /* 0x0000000aff088212 */ /* 0x000fca00078e33ff */
[----:B--2---:R-:W-:-:S04]  /*0240*/  IMAD.WIDE R4, R8, 0x4, R4 ;  /* 0x0000000408047825 */ /* 0x004fc800078e0204 */
[----:B0-----:R-:W-:Y:S02]  /*0250*/  IMAD.WIDE R6, R8, 0x4, R6 ;  /* 0x0000000408067825 */ /* 0x001fe400078e0206 */
[----:B------:R-:W3:Y:S01]  /*0260*/  LDG.E R5, desc[UR4][R4.64] ;  /* 0x0000000404057981 */ /* 0x000ee2000c1e1900 */
[----:B------:R-:W0:Y:S03]  /*0270*/  LDC.64 R8, c[0x0][0x398] ;  /* 0x0000e600ff087b82 */ /* 0x000e260000000a00 */
[----:B------:R-:W3:Y:S01]  /*0280*/  LDG.E R7, desc[UR4][R6.64] ;  /* 0x0000000406077981 */ /* 0x000ee2000c1e1900 */
[----:B0-----:R-:W-:-:S04]  /*0290*/  IMAD.WIDE R8, R0, 0x4, R8 ;  /* 0x0000000400087825 */ /* 0x001fc800078e0208 */
[----:B---3--:R-:W-:-:S05]  /*02a0*/  FFMA R11, R2, R5, -R7 ;  /* 0x00000005020b7223 */ /* 0x008fca0000000807 */
[----:B------:R-:W-:Y:S01]  /*02b0*/  STG.E desc[UR4][R8.64], R11 ;  /* 0x0000000b08007986 */ /* 0x000fe2000c101904 */
[----:B------:R-:W-:Y:S05]  /*02c0*/  EXIT ;  /* 0x000000000000794d */ /* 0x000fea0003800000 */
.L_x_8:
        /* <DEDUP_REMOVED lines=11> */
.L_x_24:


//--------------------- .text._Z17h_cuda_batch_normPfS_S_ii --------------------------
	.section	.text._Z17h_cuda_batch_normPfS_S_ii,"ax",@progbits
	.align	128
        .global         _Z17h_cuda_batch_normPfS_S_ii
        .type           _Z17h_cuda_batch_normPfS_S_ii,@function
        .size           _Z17h_cuda_batch_normPfS_S_ii,(.L_x_25 - _Z17h_cuda_batch_normPfS_S_ii)
        .other          _Z17h_cuda_batch_normPfS_S_ii,@"STO_CUDA_ENTRY STV_DEFAULT"
_Z17h_cuda_batch_normPfS_S_ii:
.text._Z17h_cuda_batch_normPfS_S_ii:
        /* <DEDUP_REMOVED lines=9> */
[----:B------:R-:W-:Y:S01]  /*0090*/  ISETP.GE.AND P2, PT, R9, RZ, PT ;  /* 0x000000ff0900720c */ /* 0x000fe20003f46270 */
[----:B------:R-:W1:Y:S06]  /*00a0*/  LDCU.64 UR4, c[0x0][0x358] ;  /* 0x00006b00ff0477ac */ /* 0x000e6c0008000a00 */
[----:B------:R-:W2:Y:S01]  /*00b0*/  LDC.64 R6, c[0x0][0x388] ;  /* 0x0000e200ff067b82 */ /* 0x000ea20000000a00 */
[----:B0-----:R-:W-:-:S04]  /*00c0*/  IABS R11, R8 ;  /* 0x00000008000b7213 */ /* 0x001fc80000000000 */
[----:B------:R-:W0:Y:S08]  /*00d0*/  I2F.RP R0, R11 ;  /* 0x0000000b00007306 */ /* 0x000e300000209400 */
[----:B0-----:R-:W0:Y:S02]  /*00e0*/  MUFU.RCP R0, R0 ;  /* 0x0000000000007308 */ /* 0x001e240000001000 */
[----:B0-----:R-:W-:-:S06]  /*00f0*/  IADD3 R2, PT, PT, R0, 0xffffffe, RZ ;  /* 0x0ffffffe00027810 */ /* 0x001fcc0007ffe0ff */
[----:B------:R0:W3:Y:S02]  /*0100*/  F2I.FTZ.U32.TRUNC.NTZ R3, R2 ;  /* 0x0000000200037305 */ /* 0x0000e4000021f000 */
[----:B0-----:R-:W-:Y:S01]  /*0110*/  IMAD.MOV.U32 R2, RZ, RZ, RZ ;  /* 0x000000ffff027224 */ /* 0x001fe200078e00ff */
[----:B---3--:R-:W-:-:S05]  /*0120*/  IADD3 R4, PT, PT, RZ, -R3, RZ ;  /* 0x80000003ff047210 */ /* 0x008fca0007ffe0ff */
[----:B------:R-:W-:Y:S01]  /*0130*/  IMAD R5, R4, R11, RZ ;  /* 0x0000000b04057224 */ /* 0x000fe200078e02ff */
[----:B------:R-:W-:-:S03]  /*0140*/  IABS R4, R9 ;  /* 0x0000000900047213 */ /* 0x000fc60000000000 */
[----:B------:R-:W-:-:S06]  /*0150*/  IMAD.HI.U32 R3, R3, R5, R2 ;  /* 0x0000000503037227 */ /* 0x000fcc00078e0002 */
[----:B------:R-:W-:-:S05]  /*0160*/  IMAD.HI.U32 R3, R3, R4, RZ ;  /* 0x0000000403037227 */ /* 0x000fca00078e00ff */
[----:B------:R-:W-:-:S05]  /*0170*/  IADD3 R3, PT, PT, -R3, RZ, RZ ;  /* 0x000000ff03037210 */ /* 0x000fca0007ffe1ff */
[C---:B------:R-:W-:Y:S02]  /*0180*/  IMAD R0, R11.reuse, R3, R4 ;  /* 0x000000030b007224 */ /* 0x040fe400078e0204 */
[----:B------:R-:W0:Y:S03]  /*0190*/  LDC.64 R4, c[0x0][0x380] ;  /* 0x0000e000ff047b82 */ /* 0x000e260000000a00 */
[----:B------:R-:W-:-:S05]  /*01a0*/  ISETP.GT.U32.AND P0, PT, R11, R0, PT ;  /* 0x000000000b00720c */ /* 0x000fca0003f04070 */
[----:B------:R-:W3:Y:S08]  /*01b0*/  LDC.64 R2, c[0x0][0x390] ;  /* 0x0000e400ff027b82 */ /* 0x000ef00000000a00 */
[----:B------:R-:W-:Y:S01]  /*01c0*/  @!P0 IMAD.IADD R0, R0, 0x1, -R11 ;  /* 0x0000000100008824 */ /* 0x000fe200078e0a0b */
[----:B------:R-:W-:-:S04]  /*01d0*/  ISETP.NE.AND P0, PT, R8, RZ, PT ;  /* 0x000000ff0800720c */ /* 0x000fc80003f05270 */
[----:B------:R-:W-:Y:S01]  /*01e0*/  ISETP.GT.U32.AND P1, PT, R11, R0, PT ;  /* 0x000000000b00720c */ /* 0x000fe20003f24070 */
[----:B---3--:R-:W-:-:S12]  /*01f0*/  IMAD.WIDE R2, R9, 0x4, R2 ;  /* 0x0000000409027825 */ /* 0x008fd800078e0202 */
[----:B------:R-:W-:-:S05]  /*0200*/  @!P1 IADD3 R0, PT, PT, R0, -R11, RZ ;  /* 0x8000000b00009210 */ /* 0x000fca0007ffe0ff */
[----:B------:R-:W-:Y:S01]  /*0210*/  @!P2 IMAD.MOV R0, RZ, RZ, -R0 ;  /* 0x000000ffff00a224 */ /* 0x000fe200078e0a00 */
[----:B------:R-:W-:-:S05]  /*0220*/  @!P0 LOP3.LUT R0, RZ, R8, RZ, 0x33, !PT ;  /* 0x00000008ff008212 */ /* 0x000fca00078e33ff */
[----:B0-----:R-:W-:-:S04]  /*0230*/  IMAD.WIDE R4, R0, 0x4, R4 ;  /* 0x0000000400047825 */ /* 0x001fc800078e0204 */
[----:B--2---:R-:W-:Y:S02]  /*0240*/  IMAD.WIDE R6, R0, 0x4, R6 ;  /* 0x0000000400067825 */ /* 0x004fe400078e0206 */
[----:B-1----:R-:W2:Y:S04]  /*0250*/  LDG.E R0, desc[UR4][R2.64] ;  /* 0x0000000402007981 */ /* 0x002ea8000c1e1900 */
[----:B------:R-:W2:Y:S04]  /*0260*/  LDG.E R5, desc[UR4][R4.64] ;  /* 0x0000000404057981 */ /* 0x000ea8000c1e1900 */
[----:B------:R-:W2:Y:S02]  /*0270*/  LDG.E R7, desc[UR4][R6.64] ;  /* 0x0000000406077981 */ /* 0x000ea4000c1e1900 */
[----:B--2---:R-:W-:-:S05]  /*0280*/  FFMA R9, R0, R5, -R7 ;  /* 0x0000000500097223 */ /* 0x004fca0000000807 */
[----:B------:R-:W-:Y:S01]  /*0290*/  STG.E desc[UR4][R2.64], R9 ;  /* 0x0000000902007986 */ /* 0x000fe2000c101904 */
[----:B------:R-:W-:Y:S05]  /*02a0*/  EXIT ;  /* 0x000000000000794d */ /* 0x000fea0003800000 */
.L_x_9:
        /* <DEDUP_REMOVED lines=13> */
.L_x_25:


//--------------------- .text._Z13h_cuda_matmulPfS_S_iii --------------------------
	.section	.text._Z13h_cuda_matmulPfS_S_iii,"ax",@progbits
	.align	128
        .global         _Z13h_cuda_matmulPfS_S_iii
        .type           _Z13h_cuda_matmulPfS_S_iii,@function
        .size           _Z13h_cuda_matmulPfS_S_iii,(.L_x_26 - _Z13h_cuda_matmulPfS_S_iii)
        .other          _Z13h_cuda_matmulPfS_S_iii,@"STO_CUDA_ENTRY STV_DEFAULT"
_Z13h_cuda_matmulPfS_S_iii:
.text._Z13h_cuda_matmulPfS_S_iii:
[----:B------:R-:W-:Y:S01]  /*0000*/  LDC R1, c[0x0][0x37c] ;  /* 0x0000df00ff017b82 */ /* 0x000fe20000000800 */
[----:B------:R-:W0:Y:S07]  /*0010*/  S2R R5, SR_TID.X ;  /* 0x0000000000057919 */ /* 0x000e2e0000002100 */
[----:B------:R-:W1:Y:S01]  /*0020*/  LDC R19, c[0x0][0x364] ;  /* 0x0000d900ff137b82 */ /* 0x000e620000000800 */
[----:B------:R-:W1:Y:S07]  /*0030*/  S2R R4, SR_TID.Y ;  /* 0x0000000000047919 */ /* 0x000e6e0000002200 */
[----:B------:R-:W0:Y:S08]  /*0040*/  S2UR UR5, SR_CTAID.X ;  /* 0x00000000000579c3 */ /* 0x000e300000002500 */
[----:B------:R-:W0:Y:S08]  /*0050*/  LDC R0, c[0x0][0x360] ;  /* 0x0000d800ff007b82 */ /* 0x000e300000000800 */
[----:B------:R-:W1:Y:S08]  /*0060*/  S2UR UR4, SR_CTAID.Y ;  /* 0x00000000000479c3 */ /* 0x000e700000002600 */
[----:B------:R-:W2:Y:S01]  /*0070*/  LDC.64 R2, c[0x0][0x398] ;  /* 0x0000e600ff027b82 */ /* 0x000ea20000000a00 */
[----:B0-----:R-:W-:-:S02]  /*0080*/  IMAD R0, R0, UR5, R5 ;  /* 0x0000000500007c24 */ /* 0x001fc4000f8e0205 */
[----:B-1----:R-:W-:-:S03]  /*0090*/  IMAD R19, R19, UR4, R4 ;  /* 0x0000000413137c24 */ /* 0x002fc6000f8e0204 */
[----:B--2---:R-:W-:-:S04]  /*00a0*/  ISETP.GE.AND P0, PT, R0, R3, PT ;  /* 0x000000030000720c */ /* 0x004fc80003f06270 */
[----:B------:R-:W-:-:S13]  /*00b0*/  ISETP.GE.OR P0, PT, R19, R2, P0 ;  /* 0x000000021300720c */ /* 0x000fda0000706670 */
[----:B------:R-:W-:Y:S05]  /*00c0*/  @P0 EXIT ;  /* 0x000000000000094d */ /* 0x000fea0003800000 */
[----:B------:R-:W0:Y:S01]  /*00d0*/  LDC R2, c[0x0][0x3a0] ;  /* 0x0000e800ff027b82 */ /* 0x000e220000000800 */
[----:B------:R-:W1:Y:S01]  /*00e0*/  LDCU.64 UR4, c[0x0][0x358] ;  /* 0x00006b00ff0477ac */ /* 0x000e620008000a00 */
[----:B------:R-:W-:Y:S01]  /*00f0*/  HFMA2 R24, -RZ, RZ, 0, 0 ;  /* 0x00000000ff187431 */ /* 0x000fe200000001ff */
[----:B0-----:R-:W-:-:S13]  /*0100*/  ISETP.GE.AND P0, PT, R2, 0x1, PT ;  /* 0x000000010200780c */ /* 0x001fda0003f06270 */
[----:B-1----:R-:W-:Y:S05]  /*0110*/  @!P0 BRA `(.L_x_10) ;  /* 0x0000000400e08947 */ /* 0x002fea0003800000 */
[C---:B------:R-:W-:Y:S01]  /*0120*/  ISETP.GE.U32.AND P1, PT, R2.reuse, 0x8, PT ;  /* 0x000000080200780c */ /* 0x040fe20003f26070 */
[----:B------:R-:W-:Y:S01]  /*0130*/  IMAD R20, R19, R2, RZ ;  /* 0x0000000213147224 */ /* 0x000fe200078e02ff */
[----:B------:R-:W-:Y:S02]  /*0140*/  LOP3.LUT R27, R2, 0x7, RZ, 0xc0, !PT ;  /* 0x00000007021b7812 */ /* 0x000fe400078ec0ff */
[----:B------:R-:W-:Y:S02]  /*0150*/  MOV R24, RZ ;  /* 0x000000ff00187202 */ /* 0x000fe40000000f00 */
[----:B------:R-:W-:Y:S02]  /*0160*/  ISETP.NE.AND P0, PT, R27, RZ, PT ;  /* 0x000000ff1b00720c */ /* 0x000fe40003f05270 */
[----:B------:R-:W-:-:S05]  /*0170*/  MOV R21, RZ ;  /* 0x000000ff00157202 */ /* 0x000fca0000000f00 */
[----:B------:R-:W-:Y:S06]  /*0180*/  @!P1 BRA `(.L_x_11) ;  /* 0x0000000000c49947 */ /* 0x000fec0003800000 */
[----:B------:R-:W0:Y:S01]  /*0190*/  LDC.64 R4, c[0x0][0x380] ;  /* 0x0000e000ff047b82 */ /* 0x000e220000000a00 */
[----:B------:R-:W-:Y:S02]  /*01a0*/  LOP3.LUT R21, R2, 0x7ffffff8, RZ, 0xc0, !PT ;  /* 0x7ffffff802157812 */ /* 0x000fe400078ec0ff */
[----:B------:R-:W-:Y:S02]  /*01b0*/  MOV R24, RZ ;  /* 0x000000ff00187202 */ /* 0x000fe40000000f00 */
[----:B------:R-:W-:Y:S02]  /*01c0*/  MOV R18, R0 ;  /* 0x0000000000127202 */ /* 0x000fe40000000f00 */
[----:B------:R-:W-:Y:S01]  /*01d0*/  IADD3 R22, PT, PT, -R21, RZ, RZ ;  /* 0x000000ff15167210 */ /* 0x000fe20007ffe1ff */
[----:B0-----:R-:W-:-:S03]  /*01e0*/  IMAD.WIDE.U32 R4, R20, 0x4, R4 ;  /* 0x0000000414047825 */ /* 0x001fc600078e0004 */
[----:B------:R-:W-:-:S04]  /*01f0*/  IADD3 R6, P1, PT, R4, 0x10, RZ ;  /* 0x0000001004067810 */ /* 0x000fc80007f3e0ff */
[----:B------:R-:W-:-:S09]  /*0200*/  IADD3.X R7, PT, PT, RZ, R5, RZ, P1, !PT ;  /* 0x00000005ff077210 */ /* 0x000fd20000ffe4ff */
.L_x_12:
[----:B------:R-:W0:Y:S01]  /*0210*/  LDC.64 R16, c[0x0][0x388] ;  /* 0x0000e200ff107b82 */ /* 0x000e220000000a00 */
[----:B------:R-:W-:Y:S02]  /*0220*/  MOV R4, R6 ;  /* 0x0000000600047202 */ /* 0x000fe40000000f00 */
[----:B------:R-:W-:-:S05]  /*0230*/  MOV R5, R7 ;  /* 0x0000000700057202 */ /* 0x000fca0000000f00 */
[----:B------:R-:W2:Y:S04]  /*0240*/  LDG.E R25, desc[UR4][R4.64+-0x10] ;  /* 0xfffff00404197981 */ /* 0x000ea8000c1e1900 */
[----:B------:R-:W3:Y:S04]  /*0250*/  LDG.E R23, desc[UR4][R4.64+-0xc] ;  /* 0xfffff40404177981 */ /* 0x000ee8000c1e1900 */
[----:B------:R-:W4:Y:S04]  /*0260*/  LDG.E R29, desc[UR4][R4.64+-0x8] ;  /* 0xfffff804041d7981 */ /* 0x000f28000c1e1900 */
[----:B------:R-:W5:Y:S01]  /*0270*/  LDG.E R28, desc[UR4][R4.64+-0x4] ;  /* 0xfffffc04041c7981 */ /* 0x000f62000c1e1900 */
[----:B0-----:R-:W-:-:S05]  /*0280*/  IMAD.WIDE R16, R18, 0x4, R16 ;  /* 0x0000000412107825 */ /* 0x001fca00078e0210 */
[----:B------:R0:W2:Y:S01]  /*0290*/  LDG.E R26, desc[UR4][R16.64] ;  /* 0x00000004101a7981 */ /* 0x0000a2000c1e1900 */
[----:B------:R-:W-:-:S04]  /*02a0*/  IMAD.WIDE R14, R3, 0x4, R16 ;  /* 0x00000004030e7825 */ /* 0x000fc800078e0210 */
[C---:B------:R-:W-:Y:S02]  /*02b0*/  IMAD.WIDE R6, R3.reuse, 0x4, R14 ;  /* 0x0000000403067825 */ /* 0x040fe400078e020e */
[----:B------:R-:W3:Y:S02]  /*02c0*/  LDG.E R14, desc[UR4][R14.64] ;  /* 0x000000040e0e7981 */ /* 0x000ee4000c1e1900 */
[C---:B------:R-:W-:Y:S02]  /*02d0*/  IMAD.WIDE R10, R3.reuse, 0x4, R6 ;  /* 0x00000004030a7825 */ /* 0x040fe400078e0206 */
[----:B------:R-:W4:Y:S02]  /*02e0*/  LDG.E R6, desc[UR4][R6.64] ;  /* 0x0000000406067981 */ /* 0x000f24000c1e1900 */
[C---:B------:R-:W-:Y:S02]  /*02f0*/  IMAD.WIDE R8, R3.reuse, 0x4, R10 ;  /* 0x0000000403087825 */ /* 0x040fe400078e020a */
[----:B------:R-:W5:Y:S02]  /*0300*/  LDG.E R10, desc[UR4][R10.64] ;  /* 0x000000040a0a7981 */ /* 0x000f64000c1e1900 */
[----:B------:R-:W-:-:S02]  /*0310*/  IMAD.WIDE R12, R3, 0x4, R8 ;  /* 0x00000004030c7825 */ /* 0x000fc400078e0208 */
[----:B------:R-:W5:Y:S04]  /*0320*/  LDG.E R7, desc[UR4][R4.64] ;  /* 0x0000000404077981 */ /* 0x000f68000c1e1900 */
[----:B------:R-:W5:Y:S01]  /*0330*/  LDG.E R8, desc[UR4][R8.64] ;  /* 0x0000000408087981 */ /* 0x000f62000c1e1900 */
[----:B0-----:R-:W-:-:S03]  /*0340*/  IMAD.WIDE R16, R3, 0x4, R12 ;  /* 0x0000000403107825 */ /* 0x001fc600078e020c */
[----:B------:R-:W5:Y:S04]  /*0350*/  LDG.E R12, desc[UR4][R12.64] ;  /* 0x000000040c0c7981 */ /* 0x000f68000c1e1900 */
[----:B------:R-:W5:Y:S04]  /*0360*/  LDG.E R15, desc[UR4][R16.64] ;  /* 0x00000004100f7981 */ /* 0x000f68000c1e1900 */
[----:B------:R-:W5:Y:S04]  /*0370*/  LDG.E R9, desc[UR4][R4.64+0x4] ;  /* 0x0000040404097981 */ /* 0x000f68000c1e1900 */
[----:B------:R-:W5:Y:S01]  /*0380*/  LDG.E R11, desc[UR4][R4.64+0xc] ;  /* 0x00000c04040b7981 */ /* 0x000f62000c1e1900 */
[----:B--2---:R-:W-:Y:S01]  /*0390*/  FFMA R26, R25, R26, R24 ;  /* 0x0000001a191a7223 */ /* 0x004fe20000000018 */
[----:B------:R-:W-:-:S02]  /*03a0*/  IMAD.WIDE R24, R3, 0x4, R16 ;  /* 0x0000000403187825 */ /* 0x000fc400078e0210 */
[----:B------:R-:W2:Y:S04]  /*03b0*/  LDG.E R16, desc[UR4][R4.64+0x8] ;  /* 0x0000080404107981 */ /* 0x000ea8000c1e1900 */
[----:B------:R-:W2:Y:S01]  /*03c0*/  LDG.E R24, desc[UR4][R24.64] ;  /* 0x0000000418187981 */ /* 0x000ea2000c1e1900 */
[----:B---3--:R-:W-:Y:S01]  /*03d0*/  FFMA R14, R23, R14, R26 ;  /* 0x0000000e170e7223 */ /* 0x008fe2000000001a */
[----:B------:R-:W-:-:S03]  /*03e0*/  IADD3 R22, PT, PT, R22, 0x8, RZ ;  /* 0x0000000816167810 */ /* 0x000fc60007ffe0ff */
[----:B----4-:R-:W-:Y:S01]  /*03f0*/  FFMA R29, R29, R6, R14 ;  /* 0x000000061d1d7223 */ /* 0x010fe2000000000e */
[----:B------:R-:W-:-:S03]  /*0400*/  ISETP.NE.AND P1, PT, R22, RZ, PT ;  /* 0x000000ff1600720c */ /* 0x000fc60003f25270 */
[----:B-----5:R-:W-:Y:S01]  /*0410*/  FFMA R10, R28, R10, R29 ;  /* 0x0000000a1c0a7223 */ /* 0x020fe2000000001d */
[----:B------:R-:W-:-:S03]  /*0420*/  IADD3 R6, P2, PT, R4, 0x20, RZ ;  /* 0x0000002004067810 */ /* 0x000fc60007f5e0ff */
[----:B------:R-:W-:Y:S01]  /*0430*/  FFMA R8, R7, R8, R10 ;  /* 0x0000000807087223 */ /* 0x000fe2000000000a */
[----:B------:R-:W-:Y:S02]  /*0440*/  IADD3.X R7, PT, PT, RZ, R5, RZ, P2, !PT ;  /* 0x00000005ff077210 */ /* 0x000fe400017fe4ff */
[----:B------:R-:W-:Y:S01]  /*0450*/  LEA R18, R3, R18, 0x3 ;  /* 0x0000001203127211 */ /* 0x000fe200078e18ff */
[----:B------:R-:W-:-:S04]  /*0460*/  FFMA R9, R9, R12, R8 ;  /* 0x0000000c09097223 */ /* 0x000fc80000000008 */
[----:B--2---:R-:W-:-:S04]  /*0470*/  FFMA R16, R16, R15, R9 ;  /* 0x0000000f10107223 */ /* 0x004fc80000000009 */
[----:B------:R-:W-:Y:S01]  /*0480*/  FFMA R24, R11, R24, R16 ;  /* 0x000000180b187223 */ /* 0x000fe20000000010 */
[----:B------:R-:W-:Y:S06]  /*0490*/  @P1 BRA `(.L_x_12) ;  /* 0xfffffffc005c1947 */ /* 0x000fec000383ffff */
.L_x_11:
[----:B------:R-:W-:Y:S05]  /*04a0*/  @!P0 BRA `(.L_x_10) ;  /* 0x0000000000fc8947 */ /* 0x000fea0003800000 */
[----:B------:R-:W-:Y:S02]  /*04b0*/  ISETP.GE.U32.AND P1, PT, R27, 0x4, PT ;  /* 0x000000041b00780c */ /* 0x000fe40003f26070 */
[----:B------:R-:W-:-:S04]  /*04c0*/  LOP3.LUT R16, R2, 0x3, RZ, 0xc0, !PT ;  /* 0x0000000302107812 */ /* 0x000fc800078ec0ff */
[----:B------:R-:W-:-:S07]  /*04d0*/  ISETP.NE.AND P0, PT, R16, RZ, PT ;  /* 0x000000ff1000720c */ /* 0x000fce0003f05270 */
[----:B------:R-:W-:Y:S06]  /*04e0*/  @!P1 BRA `(.L_x_13) ;  /* 0x00000000006c9947 */ /* 0x000fec0003800000 */
[----:B------:R-:W0:Y:S01]  /*04f0*/  LDC.64 R6, c[0x0][0x388] ;  /* 0x0000e200ff067b82 */ /* 0x000e220000000a00 */
[----:B------:R-:W1:Y:S01]  /*0500*/  LDCU.64 UR6, c[0x0][0x380] ;  /* 0x00007000ff0677ac */ /* 0x000e620008000a00 */
[----:B------:R-:W-:Y:S01]  /*0510*/  IMAD R9, R21, R3, R0 ;  /* 0x0000000315097224 */ /* 0x000fe200078e0200 */
[CC--:B------:R-:W-:Y:S02]  /*0520*/  IADD3 R5, PT, PT, R20.reuse, R21.reuse, RZ ;  /* 0x0000001514057210 */ /* 0x0c0fe40007ffe0ff */
[----:B------:R-:W-:-:S03]  /*0530*/  IADD3 R10, P1, PT, R20, R21, RZ ;  /* 0x00000015140a7210 */ /* 0x000fc60007f3e0ff */
[----:B------:R-:W2:Y:S01]  /*0540*/  LDC.64 R14, c[0x0][0x380] ;  /* 0x0000e000ff0e7b82 */ /* 0x000ea20000000a00 */
[----:B0-----:R-:W-:-:S04]  /*0550*/  IMAD.WIDE R6, R9, 0x4, R6 ;  /* 0x0000000409067825 */ /* 0x001fc800078e0206 */
[----:B------:R-:W-:Y:S02]  /*0560*/  IMAD.WIDE R8, R3, 0x4, R6 ;  /* 0x0000000403087825 */ /* 0x000fe400078e0206 */
[----:B------:R-:W3:Y:S02]  /*0570*/  LDG.E R6, desc[UR4][R6.64] ;  /* 0x0000000406067981 */ /* 0x000ee4000c1e1900 */
[----:B--2---:R-:W-:Y:S01]  /*0580*/  IMAD.WIDE.U32 R14, R5, 0x4, R14 ;  /* 0x00000004050e7825 */ /* 0x004fe200078e000e */
[----:B------:R-:W-:Y:S02]  /*0590*/  IADD3.X R5, PT, PT, RZ, RZ, RZ, P1, !PT ;  /* 0x000000ffff057210 */ /* 0x000fe40000ffe4ff */
[----:B-1----:R-:W-:-:S03]  /*05a0*/  LEA R4, P1, R10, UR6, 0x2 ;  /* 0x000000060a047c11 */ /* 0x002fc6000f8210ff */
[----:B------:R-:W3:Y:S01]  /*05b0*/  LDG.E R15, desc[UR4][R14.64] ;  /* 0x000000040e0f7981 */ /* 0x000ee2000c1e1900 */
[----:B------:R-:W-:Y:S01]  /*05c0*/  LEA.HI.X R5, R10, UR7, R5, 0x2, P1 ;  /* 0x000000070a057c11 */ /* 0x000fe200088f1405 */
[C---:B------:R-:W-:Y:S02]  /*05d0*/  IMAD.WIDE R10, R3.reuse, 0x4, R8 ;  /* 0x00000004030a7825 */ /* 0x040fe400078e0208 */
[----:B------:R-:W2:Y:S04]  /*05e0*/  LDG.E R8, desc[UR4][R8.64] ;  /* 0x0000000408087981 */ /* 0x000ea8000c1e1900 */
[----:B------:R-:W2:Y:S01]  /*05f0*/  LDG.E R17, desc[UR4][R4.64+0x4] ;  /* 0x0000040404117981 */ /* 0x000ea2000c1e1900 */
[----:B------:R-:W-:-:S03]  /*0600*/  IMAD.WIDE R12, R3, 0x4, R10 ;  /* 0x00000004030c7825 */ /* 0x000fc600078e020a */
[----:B------:R-:W4:Y:S04]  /*0610*/  LDG.E R22, desc[UR4][R10.64] ;  /* 0x000000040a167981 */ /* 0x000f28000c1e1900 */
[----:B------:R-:W4:Y:S04]  /*0620*/  LDG.E R18, desc[UR4][R4.64+0x8] ;  /* 0x0000080404127981 */ /* 0x000f28000c1e1900 */
[----:B------:R-:W5:Y:S04]  /*0630*/  LDG.E R26, desc[UR4][R4.64+0xc] ;  /* 0x00000c04041a7981 */ /* 0x000f68000c1e1900 */
[----:B------:R-:W5:Y:S01]  /*0640*/  LDG.E R12, desc[UR4][R12.64] ;  /* 0x000000040c0c7981 */ /* 0x000f62000c1e1900 */
[----:B------:R-:W-:Y:S01]  /*0650*/  IADD3 R21, PT, PT, R21, 0x4, RZ ;  /* 0x0000000415157810 */ /* 0x000fe20007ffe0ff */
[----:B---3--:R-:W-:-:S04]  /*0660*/  FFMA R24, R15, R6, R24 ;  /* 0x000000060f187223 */ /* 0x008fc80000000018 */
[----:B--2---:R-:W-:-:S04]  /*0670*/  FFMA R17, R17, R8, R24 ;  /* 0x0000000811117223 */ /* 0x004fc80000000018 */
[----:B----4-:R-:W-:-:S04]  /*0680*/  FFMA R17, R18, R22, R17 ;  /* 0x0000001612117223 */ /* 0x010fc80000000011 */
[----:B-----5:R-:W-:-:S07]  /*0690*/  FFMA R24, R26, R12, R17 ;  /* 0x0000000c1a187223 */ /* 0x020fce0000000011 */
.L_x_13:
[----:B------:R-:W-:Y:S05]  /*06a0*/  @!P0 BRA `(.L_x_10) ;  /* 0x00000000007c8947 */ /* 0x000fea0003800000 */
[----:B------:R-:W-:Y:S01]  /*06b0*/  ISETP.NE.AND P1, PT, R16, 0x1, PT ;  /* 0x000000011000780c */ /* 0x000fe20003f25270 */
[----:B------:R-:W0:Y:S01]  /*06c0*/  LDC.64 R12, c[0x0][0x380] ;  /* 0x0000e000ff0c7b82 */ /* 0x000e220000000a00 */
[----:B------:R-:W-:-:S04]  /*06d0*/  LOP3.LUT R2, R2, 0x1, RZ, 0xc0, !PT ;  /* 0x0000000102027812 */ /* 0x000fc800078ec0ff */
[----:B------:R-:W-:-:S03]  /*06e0*/  ISETP.NE.U32.AND P0, PT, R2, 0x1, PT ;  /* 0x000000010200780c */ /* 0x000fc60003f05070 */
[----:B------:R-:W1:Y:S04]  /*06f0*/  LDC.64 R10, c[0x0][0x388] ;  /* 0x0000e200ff0a7b82 */ /* 0x000e680000000a00 */
[CC--:B------:R-:W-:Y:S02]  /*0700*/  @P1 IADD3 R15, PT, PT, R20.reuse, R21.reuse, RZ ;  /* 0x00000015140f1210 */ /* 0x0c0fe40007ffe0ff */
[----:B------:R-:W-:Y:S02]  /*0710*/  @P1 IADD3 R2, P2, PT, R20, R21, RZ ;  /* 0x0000001514021210 */ /* 0x000fe40007f5e0ff */
[----:B------:R-:W2:Y:S02]  /*0720*/  @P1 LDC.64 R4, c[0x0][0x380] ;  /* 0x0000e000ff041b82 */ /* 0x000ea40000000a00 */
[----:B------:R-:W-:-:S06]  /*0730*/  @P1 IADD3.X R14, PT, PT, RZ, RZ, RZ, P2, !PT ;  /* 0x000000ffff0e1210 */ /* 0x000fcc00017fe4ff */
[----:B------:R-:W3:Y:S01]  /*0740*/  LDC.64 R6, c[0x0][0x380] ;  /* 0x0000e000ff067b82 */ /* 0x000ee20000000a00 */
[----:B0-----:R-:W-:-:S04]  /*0750*/  @P1 IMAD.WIDE.U32 R12, R15, 0x4, R12 ;  /* 0x000000040f0c1825 */ /* 0x001fc800078e000c */
[C---:B------:R-:W-:Y:S01]  /*0760*/  @P1 IMAD R15, R21.reuse, R3, R0 ;  /* 0x00000003150f1224 */ /* 0x040fe200078e0200 */
[----:B------:R-:W-:Y:S01]  /*0770*/  @P1 IADD3 R21, PT, PT, R21, 0x2, RZ ;  /* 0x0000000215151810 */ /* 0x000fe20007ffe0ff */
[----:B------:R-:W4:Y:S01]  /*0780*/  @P1 LDG.E R13, desc[UR4][R12.64] ;  /* 0x000000040c0d1981 */ /* 0x000f22000c1e1900 */
[----:B------:R-:W0:Y:S01]  /*0790*/  LDC.64 R8, c[0x0][0x388] ;  /* 0x0000e200ff087b82 */ /* 0x000e220000000a00 */
[----:B-1----:R-:W-:Y:S01]  /*07a0*/  @P1 IMAD.WIDE R10, R15, 0x4, R10 ;  /* 0x000000040f0a1825 */ /* 0x002fe200078e020a */
[----:B------:R-:W-:Y:S02]  /*07b0*/  @!P0 IADD3 R17, PT, PT, R20, R21, RZ ;  /* 0x0000001514118210 */ /* 0x000fe40007ffe0ff */
[----:B--2---:R-:W-:Y:S01]  /*07c0*/  @P1 LEA R4, P2, R2, R4, 0x2 ;  /* 0x0000000402041211 */ /* 0x004fe200078410ff */
[----:B------:R-:W-:-:S03]  /*07d0*/  @!P0 IMAD R21, R21, R3, R0 ;  /* 0x0000000315158224 */ /* 0x000fc600078e0200 */
[----:B------:R-:W-:Y:S01]  /*07e0*/  @P1 LEA.HI.X R5, R2, R5, R14, 0x2, P2 ;  /* 0x0000000502051211 */ /* 0x000fe200010f140e */
[----:B------:R-:W-:Y:S01]  /*07f0*/  @P1 IMAD.WIDE R14, R3, 0x4, R10 ;  /* 0x00000004030e1825 */ /* 0x000fe200078e020a */
[----:B------:R-:W4:Y:S03]  /*0800*/  @P1 LDG.E R2, desc[UR4][R10.64] ;  /* 0x000000040a021981 */ /* 0x000f26000c1e1900 */
[----:B---3--:R-:W-:Y:S01]  /*0810*/  @!P0 IMAD.WIDE.U32 R6, R17, 0x4, R6 ;  /* 0x0000000411068825 */ /* 0x008fe200078e0006 */
[----:B------:R-:W2:Y:S04]  /*0820*/  @P1 LDG.E R5, desc[UR4][R4.64+0x4] ;  /* 0x0000040404051981 */ /* 0x000ea8000c1e1900 */
[----:B------:R-:W2:Y:S01]  /*0830*/  @P1 LDG.E R14, desc[UR4][R14.64] ;  /* 0x000000040e0e1981 */ /* 0x000ea2000c1e1900 */
[----:B0-----:R-:W-:-:S03]  /*0840*/  @!P0 IMAD.WIDE R8, R21, 0x4, R8 ;  /* 0x0000000415088825 */ /* 0x001fc600078e0208 */
[----:B------:R-:W3:Y:S04]  /*0850*/  @!P0 LDG.E R7, desc[UR4][R6.64] ;  /* 0x0000000406078981 */ /* 0x000ee8000c1e1900 */
[----:B------:R-:W3:Y:S01]  /*0860*/  @!P0 LDG.E R8, desc[UR4][R8.64] ;  /* 0x0000000408088981 */ /* 0x000ee2000c1e1900 */
[----:B----4-:R-:W-:-:S04]  /*0870*/  @P1 FFMA R2, R13, R2, R24 ;  /* 0x000000020d021223 */ /* 0x010fc80000000018 */
[----:B--2---:R-:W-:-:S04]  /*0880*/  @P1 FFMA R24, R5, R14, R2 ;  /* 0x0000000e05181223 */ /* 0x004fc80000000002 */
[----:B---3--:R-:W-:-:S07]  /*0890*/  @!P0 FFMA R24, R7, R8, R24 ;  /* 0x0000000807188223 */ /* 0x008fce0000000018 */
.L_x_10:
[----:B------:R-:W0:Y:S01]  /*08a0*/  LDC.64 R4, c[0x0][0x390] ;  /* 0x0000e400ff047b82 */ /* 0x000e220000000a00 */
[----:B------:R-:W-:-:S04]  /*08b0*/  IMAD R3, R19, R3, R0 ;  /* 0x0000000313037224 */ /* 0x000fc800078e0200 */
[----:B0-----:R-:W-:-:S05]  /*08c0*/  IMAD.WIDE R2, R3, 0x4, R4 ;  /* 0x0000000403027825 */ /* 0x001fca00078e0204 */
[----:B------:R-:W-:Y:S01]  /*08d0*/  STG.E desc[UR4][R2.64], R24 ;  /* 0x0000001802007986 */ /* 0x000fe2000c101904 */
[----:B------:R-:W-:Y:S05]  /*08e0*/  EXIT ;  /* 0x000000000000794d */ /* 0x000fea0003800000 */
.L_x_14:
        /* <DEDUP_REMOVED lines=9> */
.L_x_26:


//--------------------- .text._Z13h_cuda_im2colPfS_iiiiiiii --------------------------
	.section	.text._Z13h_cuda_im2colPfS_iiiiiiii,"ax",@progbits
	.align	128
        .global         _Z13h_cuda_im2colPfS_iiiiiiii
        .type           _Z13h_cuda_im2colPfS_iiiiiiii,@function
        .size           _Z13h_cuda_im2colPfS_iiiiiiii,(.L_x_27 - _Z13h_cuda_im2colPfS_iiiiiiii)
        .other          _Z13h_cuda_im2colPfS_iiiiiiii,@"STO_CUDA_ENTRY STV_DEFAULT"
_Z13h_cuda_im2colPfS_iiiiiiii:
.text._Z13h_cuda_im2colPfS_iiiiiiii:
[----:B------:R-:W-:Y:S01]  /*0000*/  LDC R1, c[0x0][0x37c] ;  /* 0x0000df00ff017b82 */ /* 0x000fe20000000800 */
[----:B------:R-:W0:Y:S07]  /*0010*/  S2R R5, SR_TID.X ;  /* 0x0000000000057919 */ /* 0x000e2e0000002100 */
[----:B------:R-:W0:Y:S08]  /*0020*/  S2UR UR4, SR_CTAID.X ;  /* 0x00000000000479c3 */ /* 0x000e300000002500 */
[----:B------:R-:W0:Y:S08]  /*0030*/  LDC R0, c[0x0][0x360] ;  /* 0x0000d800ff007b82 */ /* 0x000e300000000800 */
[----:B------:R-:W1:Y:S01]  /*0040*/  LDC.64 R2, c[0x0][0x390] ;  /* 0x0000e400ff027b82 */ /* 0x000e620000000a00 */
[----:B0-----:R-:W-:-:S02]  /*0050*/  IMAD R0, R0, UR4, R5 ;  /* 0x0000000400007c24 */ /* 0x001fc4000f8e0205 */
[----:B-1----:R-:W-:-:S05]  /*0060*/  IMAD R5, R3, R2, RZ ;  /* 0x0000000203057224 */ /* 0x002fca00078e02ff */
[----:B------:R-:W-:-:S13]  /*0070*/  ISETP.GE.AND P0, PT, R0, R5, PT ;  /* 0x000000050000720c */ /* 0x000fda0003f06270 */
[----:B------:R-:W-:Y:S05]  /*0080*/  @P0 EXIT ;  /* 0x000000000000094d */ /* 0x000fea0003800000 */
[----:B------:R-:W-:Y:S01]  /*0090*/  IABS R6, R3 ;  /* 0x0000000300067213 */ /* 0x000fe20000000000 */
[----:B------:R-:W0:Y:S01]  /*00a0*/  LDCU UR4, c[0x0][0x3ac] ;  /* 0x00007580ff0477ac */ /* 0x000e220008000800 */
[----:B------:R-:W-:Y:S02]  /*00b0*/  IABS R8, R0 ;  /* 0x0000000000087213 */ /* 0x000fe40000000000 */
[----:B------:R-:W1:Y:S08]  /*00c0*/  I2F.RP R2, R6 ;  /* 0x0000000600027306 */ /* 0x000e700000209400 */
[----:B-1----:R-:W1:Y:S02]  /*00d0*/  MUFU.RCP R2, R2 ;  /* 0x0000000200027308 */ /* 0x002e640000001000 */
[----:B-1----:R-:W-:-:S06]  /*00e0*/  IADD3 R4, PT, PT, R2, 0xffffffe, RZ ;  /* 0x0ffffffe02047810 */ /* 0x002fcc0007ffe0ff */
[----:B------:R1:W2:Y:S02]  /*00f0*/  F2I.FTZ.U32.TRUNC.NTZ R5, R4 ;  /* 0x0000000400057305 */ /* 0x0002a4000021f000 */
[----:B-1----:R-:W-:Y:S01]  /*0100*/  HFMA2 R4, -RZ, RZ, 0, 0 ;  /* 0x00000000ff047431 */ /* 0x002fe200000001ff */
[----:B--2---:R-:W-:-:S05]  /*0110*/  IADD3 R7, PT, PT, RZ, -R5, RZ ;  /* 0x80000005ff077210 */ /* 0x004fca0007ffe0ff */
[----:B------:R-:W-:-:S04]  /*0120*/  IMAD R7, R7, R6, RZ ;  /* 0x0000000607077224 */ /* 0x000fc800078e02ff */
[----:B------:R-:W-:Y:S01]  /*0130*/  IMAD.HI.U32 R5, R5, R7, R4 ;  /* 0x0000000705057227 */ /* 0x000fe200078e0004 */
[----:B------:R-:W-:Y:S02]  /*0140*/  MOV R7, R8 ;  /* 0x0000000800077202 */ /* 0x000fe40000000f00 */
[----:B------:R-:W-:-:S03]  /*0150*/  LOP3.LUT R4, R0, R3, RZ, 0x3c, !PT ;  /* 0x0000000300047212 */ /* 0x000fc600078e3cff */
[----:B------:R-:W-:Y:S01]  /*0160*/  IMAD.HI.U32 R2, R5, R7, RZ ;  /* 0x0000000705027227 */ /* 0x000fe200078e00ff */
[----:B------:R-:W-:-:S04]  /*0170*/  ISETP.GE.AND P1, PT, R4, RZ, PT ;  /* 0x000000ff0400720c */ /* 0x000fc80003f26270 */
[----:B------:R-:W-:-:S05]  /*0180*/  IADD3 R5, PT, PT, -R2, RZ, RZ ;  /* 0x000000ff02057210 */ /* 0x000fca0007ffe1ff */
[----:B------:R-:W-:-:S05]  /*0190*/  IMAD R5, R6, R5, R7 ;  /* 0x0000000506057224 */ /* 0x000fca00078e0207 */
[----:B------:R-:W-:-:S13]  /*01a0*/  ISETP.GT.U32.AND P2, PT, R6, R5, PT ;  /* 0x000000050600720c */ /* 0x000fda0003f44070 */
[-C--:B------:R-:W-:Y:S02]  /*01b0*/  @!P2 IADD3 R5, PT, PT, R5, -R6.reuse, RZ ;  /* 0x800000060505a210 */ /* 0x080fe40007ffe0ff */
[----:B------:R-:W-:Y:S02]  /*01c0*/  @!P2 IADD3 R2, PT, PT, R2, 0x1, RZ ;  /* 0x000000010202a810 */ /* 0x000fe40007ffe0ff */
[----:B------:R-:W-:Y:S02]  /*01d0*/  ISETP.GE.U32.AND P0, PT, R5, R6, PT ;  /* 0x000000060500720c */ /* 0x000fe40003f06070 */
[----:B------:R-:W1:Y:S01]  /*01e0*/  LDC R5, c[0x0][0x39c] ;  /* 0x0000e700ff057b82 */ /* 0x000e620000000800 */
[----:B------:R-:W-:-:S10]  /*01f0*/  ISETP.NE.AND P2, PT, R3, RZ, PT ;  /* 0x000000ff0300720c */ /* 0x000fd40003f45270 */
[----:B------:R-:W-:-:S04]  /*0200*/  @P0 IADD3 R2, PT, PT, R2, 0x1, RZ ;  /* 0x0000000102020810 */ /* 0x000fc80007ffe0ff */
[----:B------:R-:W-:Y:S02]  /*0210*/  @!P1 IADD3 R2, PT, PT, -R2, RZ, RZ ;  /* 0x000000ff02029210 */ /* 0x000fe40007ffe1ff */
[----:B------:R-:W-:-:S04]  /*0220*/  @!P2 LOP3.LUT R2, RZ, R3, RZ, 0x33, !PT ;  /* 0x00000003ff02a212 */ /* 0x000fc800078e33ff */
[----:B------:R-:W-:Y:S02]  /*0230*/  IADD3 R4, PT, PT, -R2, RZ, RZ ;  /* 0x000000ff02047210 */ /* 0x000fe40007ffe1ff */
[----:B-1----:R-:W-:-:S03]  /*0240*/  ISETP.GE.AND P0, PT, R5, 0x1, PT ;  /* 0x000000010500780c */ /* 0x002fc60003f06270 */
[----:B------:R-:W-:-:S04]  /*0250*/  IMAD R3, R3, R4, R0 ;  /* 0x0000000403037224 */ /* 0x000fc800078e0200 */
[----:B0-----:R-:W-:-:S06]  /*0260*/  IMAD R3, R3, UR4, RZ ;  /* 0x0000000403037c24 */ /* 0x001fcc000f8e02ff */
[----:B------:R-:W-:Y:S05]  /*0270*/  @!P0 EXIT ;  /* 0x000000000000894d */ /* 0x000fea0003800000 */
[----:B------:R-:W0:Y:S02]  /*0280*/  LDC.64 R6, c[0x0][0x3a0] ;  /* 0x0000e800ff067b82 */ /* 0x000e240000000a00 */
[----:B0-----:R-:W-:-:S04]  /*0290*/  VIMNMX R4, PT, PT, R6, R7, PT ;  /* 0x0000000706047248 */ /* 0x001fc80003fe0100 */
[----:B------:R-:W-:-:S13]  /*02a0*/  ISETP.GE.AND P0, PT, R4, 0x1, PT ;  /* 0x000000010400780c */ /* 0x000fda0003f06270 */
[----:B------:R-:W-:Y:S05]  /*02b0*/  @!P0 EXIT ;  /* 0x000000000000894d */ /* 0x000fea0003800000 */
[----:B------:R-:W0:Y:S01]  /*02c0*/  LDCU.64 UR6, c[0x0][0x388] ;  /* 0x00007100ff0677ac */ /* 0x000e220008000a00 */
[C---:B------:R-:W-:Y:S02]  /*02d0*/  LOP3.LUT R4, R7.reuse, 0xf, RZ, 0xc0, !PT ;  /* 0x0000000f07047812 */ /* 0x040fe400078ec0ff */
[C---:B------:R-:W-:Y:S01]  /*02e0*/  LOP3.LUT R5, R7.reuse, 0x7, RZ, 0xc0, !PT ;  /* 0x0000000707057812 */ /* 0x040fe200078ec0ff */
[----:B------:R-:W1:Y:S01]  /*02f0*/  LDCU.64 UR8, c[0x0][0x358] ;  /* 0x00006b00ff0877ac */ /* 0x000e620008000a00 */
[----:B------:R-:W-:Y:S01]  /*0300*/  LOP3.LUT R6, R7, 0x3, RZ, 0xc0, !PT ;  /* 0x0000000307067812 */ /* 0x000fe200078ec0ff */
[----:B------:R-:W-:Y:S01]  /*0310*/  UMOV UR4, URZ ;  /* 0x000000ff00047c82 */ /* 0x000fe20008000000 */
[----:B0-----:R-:W-:-:S04]  /*0320*/  UIADD3 UR6, UP0, UPT, UR6, 0x20, URZ ;  /* 0x0000002006067890 */ /* 0x001fc8000ff1e0ff */
[----:B-1----:R-:W-:-:S12]  /*0330*/  UIADD3.X UR7, UPT, UPT, URZ, UR7, URZ, UP0, !UPT ;  /* 0x00000007ff077290 */ /* 0x002fd800087fe4ff */
.L_x_21:
[----:B0-----:R-:W0:Y:S01]  /*0340*/  LDC R7, c[0x0][0x39c] ;  /* 0x0000e700ff077b82 */ /* 0x001e220000000800 */
[----:B------:R-:W-:Y:S01]  /*0350*/  UMOV UR5, URZ ;  /* 0x000000ff00057c82 */ /* 0x000fe20008000000 */
[----:B01234-:R-:W-:-:S07]  /*0360*/  IMAD R7, R0, R7, UR4 ;  /* 0x0000000400077e24 */ /* 0x01ffce000f8e0207 */
.L_x_20:
[----:B0--34-:R-:W0:Y:S01]  /*0370*/  LDC.64 R12, c[0x0][0x3a0] ;  /* 0x0000e800ff0c7b82 */ /* 0x019e220000000a00 */
[----:B-1----:R-:W1:Y:S07]  /*0380*/  LDCU UR10, c[0x0][0x398] ;  /* 0x00007300ff0a77ac */ /* 0x002e6e0008000800 */
[----:B--2---:R-:W2:Y:S01]  /*0390*/  LDC R9, c[0x0][0x3a8] ;  /* 0x0000ea00ff097b82 */ /* 0x004ea20000000800 */
[----:B0-----:R-:W-:Y:S01]  /*03a0*/  ISETP.GE.U32.AND P1, PT, R13, 0x10, PT ;  /* 0x000000100d00780c */ /* 0x001fe20003f26070 */
[----:B------:R-:W-:-:S02]  /*03b0*/  IMAD R10, R7, R12, UR5 ;  /* 0x00000005070a7e24 */ /* 0x000fc4000f8e020c */
[----:B--2---:R-:W-:Y:S01]  /*03c0*/  IMAD R8, R2, R9, UR5 ;  /* 0x0000000502087e24 */ /* 0x004fe2000f8e0209 */
[----:B------:R-:W-:Y:S01]  /*03d0*/  UIADD3 UR5, UPT, UPT, UR5, 0x1, URZ ;  /* 0x0000000105057890 */ /* 0x000fe2000fffe0ff */
[----:B------:R-:W-:Y:S02]  /*03e0*/  IMAD R9, R10, R13, RZ ;  /* 0x0000000d0a097224 */ /* 0x000fe400078e02ff */
[----:B-1----:R-:W-:-:S03]  /*03f0*/  IMAD R8, R8, UR10, R3 ;  /* 0x0000000a08087c24 */ /* 0x002fc6000f8e0203 */
[----:B------:R-:W-:Y:S01]  /*0400*/  ISETP.NE.AND P0, PT, R12, UR5, PT ;  /* 0x000000050c007c0c */ /* 0x000fe2000bf05270 */
[----:B------:R-:W-:Y:S02]  /*0410*/  HFMA2 R12, -RZ, RZ, 0, 0 ;  /* 0x00000000ff0c7431 */ /* 0x000fe400000001ff */
[----:B------:R-:W-:Y:S10]  /*0420*/  @!P1 BRA `(.L_x_15) ;  /* 0x0000000000fc9947 */ /* 0x000ff40003800000 */
[----:B------:R-:W0:Y:S01]  /*0430*/  LDC R11, c[0x0][0x39c] ;  /* 0x0000e700ff0b7b82 */ /* 0x000e220000000800 */
[----:B------:R-:W-:Y:S02]  /*0440*/  LOP3.LUT R10, R13, 0x7ffffff0, RZ, 0xc0, !PT ;  /* 0x7ffffff00d0a7812 */ /* 0x000fe400078ec0ff */
[----:B------:R-:W-:Y:S02]  /*0450*/  MOV R12, R9 ;  /* 0x00000009000c7202 */ /* 0x000fe40000000f00 */
[----:B------:R-:W-:Y:S01]  /*0460*/  IADD3 R13, PT, PT, -R10, RZ, RZ ;  /* 0x000000ff0a0d7210 */ /* 0x000fe20007ffe1ff */
[----:B0-----:R-:W-:-:S07]  /*0470*/  IMAD R24, R8, R11, UR4 ;  /* 0x0000000408187e24 */ /* 0x001fce000f8e020b */
.L_x_16:
[----:B-1----:R-:W0:Y:S02]  /*0480*/  LDC.64 R14, c[0x0][0x380] ;  /* 0x0000e000ff0e7b82 */ /* 0x002e240000000a00 */
[----:B0-----:R-:W-:-:S05]  /*0490*/  IMAD.WIDE R14, R24, 0x4, R14 ;  /* 0x00000004180e7825 */ /* 0x001fca00078e020e */
[----:B------:R-:W2:Y:S01]  /*04a0*/  LDG.E R23, desc[UR8][R14.64] ;  /* 0x000000080e177981 */ /* 0x000ea2000c1e1900 */
[----:B------:R-:W-:Y:S01]  /*04b0*/  MOV R16, UR6 ;  /* 0x0000000600107c02 */ /* 0x000fe20008000f00 */
[----:B------:R-:W-:Y:S01]  /*04c0*/  IMAD.WIDE.U32 R26, R11, 0x4, R14 ;  /* 0x000000040b1a7825 */ /* 0x000fe200078e000e */
[----:B------:R-:W-:-:S03]  /*04d0*/  MOV R17, UR7 ;  /* 0x0000000700117c02 */ /* 0x000fc60008000f00 */
[----:B------:R-:W-:-:S05]  /*04e0*/  IMAD.WIDE R16, R12, 0x4, R16 ;  /* 0x000000040c107825 */ /* 0x000fca00078e0210 */
[----:B--2---:R-:W-:Y:S04]  /*04f0*/  STG.E desc[UR8][R16.64+-0x20], R23 ;  /* 0xffffe01710007986 */ /* 0x004fe8000c101908 */
[----:B------:R-:W2:Y:S01]  /*0500*/  LDG.E R25, desc[UR8][R26.64] ;  /* 0x000000081a197981 */ /* 0x000ea2000c1e1900 */
[----:B------:R-:W-:-:S03]  /*0510*/  IMAD.WIDE.U32 R28, R11, 0x4, R26 ;  /* 0x000000040b1c7825 */ /* 0x000fc600078e001a */
[----:B--2---:R0:W-:Y:S04]  /*0520*/  STG.E desc[UR8][R16.64+-0x1c], R25 ;  /* 0xffffe41910007986 */ /* 0x0041e8000c101908 */
[----:B------:R-:W2:Y:S01]  /*0530*/  LDG.E R15, desc[UR8][R28.64] ;  /* 0x000000081c0f7981 */ /* 0x000ea2000c1e1900 */
[----:B------:R-:W-:-:S03]  /*0540*/  IMAD.WIDE.U32 R18, R11, 0x4, R28 ;  /* 0x000000040b127825 */ /* 0x000fc600078e001c */
[----:B--2---:R-:W-:Y:S04]  /*0550*/  STG.E desc[UR8][R16.64+-0x18], R15 ;  /* 0xffffe80f10007986 */ /* 0x004fe8000c101908 */
[----:B------:R-:W2:Y:S01]  /*0560*/  LDG.E R29, desc[UR8][R18.64] ;  /* 0x00000008121d7981 */ /* 0x000ea2000c1e1900 */
[----:B------:R-:W-:-:S03]  /*0570*/  IMAD.WIDE.U32 R20, R11, 0x4, R18 ;  /* 0x000000040b147825 */ /* 0x000fc600078e0012 */
[----:B--2---:R-:W-:Y:S04]  /*0580*/  STG.E desc[UR8][R16.64+-0x14], R29 ;  /* 0xffffec1d10007986 */ /* 0x004fe8000c101908 */
[----:B0-----:R-:W2:Y:S01]  /*0590*/  LDG.E R25, desc[UR8][R20.64] ;  /* 0x0000000814197981 */ /* 0x001ea2000c1e1900 */
[----:B------:R-:W-:-:S03]  /*05a0*/  IMAD.WIDE.U32 R22, R11, 0x4, R20 ;  /* 0x000000040b167825 */ /* 0x000fc600078e0014 */
[----:B--2---:R0:W-:Y:S04]  /*05b0*/  STG.E desc[UR8][R16.64+-0x10], R25 ;  /* 0xfffff01910007986 */ /* 0x0041e8000c101908 */
[----:B------:R-:W2:Y:S01]  /*05c0*/  LDG.E R28, desc[UR8][R22.64] ;  /* 0x00000008161c7981 */ /* 0x000ea2000c1e1900 */
[----:B------:R-:W-:-:S03]  /*05d0*/  IMAD.WIDE.U32 R26, R11, 0x4, R22 ;  /* 0x000000040b1a7825 */ /* 0x000fc600078e0016 */
[----:B--2---:R-:W-:Y:S04]  /*05e0*/  STG.E desc[UR8][R16.64+-0xc], R28 ;  /* 0xfffff41c10007986 */ /* 0x004fe8000c101908 */
[----:B0-----:R-:W2:Y:S01]  /*05f0*/  LDG.E R25, desc[UR8][R26.64] ;  /* 0x000000081a197981 */ /* 0x001ea2000c1e1900 */
[----:B------:R-:W-:-:S03]  /*0600*/  IMAD.WIDE.U32 R14, R11, 0x4, R26 ;  /* 0x000000040b0e7825 */ /* 0x000fc600078e001a */
[----:B--2---:R-:W-:Y:S04]  /*0610*/  STG.E desc[UR8][R16.64+-0x8], R25 ;  /* 0xfffff81910007986 */ /* 0x004fe8000c101908 */
[----:B------:R-:W2:Y:S01]  /*0620*/  LDG.E R29, desc[UR8][R14.64] ;  /* 0x000000080e1d7981 */ /* 0x000ea2000c1e1900 */
[----:B------:R-:W-:-:S03]  /*0630*/  IMAD.WIDE.U32 R18, R11, 0x4, R14 ;  /* 0x000000040b127825 */ /* 0x000fc600078e000e */
[----:B--2---:R0:W-:Y:S04]  /*0640*/  STG.E desc[UR8][R16.64+-0x4], R29 ;  /* 0xfffffc1d10007986 */ /* 0x0041e8000c101908 */
[----:B0-----:R-:W2:Y:S01]  /*0650*/  LDG.E R29, desc[UR8][R18.64] ;  /* 0x00000008121d7981 */ /* 0x001ea2000c1e1900 */
[----:B------:R-:W-:-:S03]  /*0660*/  IMAD.WIDE.U32 R20, R11, 0x4, R18 ;  /* 0x000000040b147825 */ /* 0x000fc600078e0012 */
[----:B--2---:R-:W-:Y:S04]  /*0670*/  STG.E desc[UR8][R16.64], R29 ;  /* 0x0000001d10007986 */ /* 0x004fe8000c101908 */
[----:B------:R-:W2:Y:S01]  /*0680*/  LDG.E R25, desc[UR8][R20.64] ;  /* 0x0000000814197981 */ /* 0x000ea2000c1e1900 */
[----:B------:R-:W-:-:S03]  /*0690*/  IMAD.WIDE.U32 R22, R11, 0x4, R20 ;  /* 0x000000040b167825 */ /* 0x000fc600078e0014 */
[----:B--2---:R0:W-:Y:S04]  /*06a0*/  STG.E desc[UR8][R16.64+0x4], R25 ;  /* 0x0000041910007986 */ /* 0x0041e8000c101908 */
[----:B------:R-:W2:Y:S01]  /*06b0*/  LDG.E R28, desc[UR8][R22.64] ;  /* 0x00000008161c7981 */ /* 0x000ea2000c1e1900 */
[----:B------:R-:W-:-:S03]  /*06c0*/  IMAD.WIDE.U32 R26, R11, 0x4, R22 ;  /* 0x000000040b1a7825 */ /* 0x000fc600078e0016 */
[----:B--2---:R1:W-:Y:S04]  /*06d0*/  STG.E desc[UR8][R16.64+0x8], R28 ;  /* 0x0000081c10007986 */ /* 0x0043e8000c101908 */
[----:B0-----:R-:W2:Y:S01]  /*06e0*/  LDG.E R25, desc[UR8][R26.64] ;  /* 0x000000081a197981 */ /* 0x001ea2000c1e1900 */
[----:B------:R-:W-:-:S03]  /*06f0*/  IMAD.WIDE.U32 R14, R11, 0x4, R26 ;  /* 0x000000040b0e7825 */ /* 0x000fc600078e001a */
[----:B--2---:R1:W-:Y:S04]  /*0700*/  STG.E desc[UR8][R16.64+0xc], R25 ;  /* 0x00000c1910007986 */ /* 0x0043e8000c101908 */
[----:B------:R-:W2:Y:S01]  /*0710*/  LDG.E R27, desc[UR8][R14.64] ;  /* 0x000000080e1b7981 */ /* 0x000ea2000c1e1900 */
[----:B------:R-:W-:-:S03]  /*0720*/  IMAD.WIDE.U32 R18, R11, 0x4, R14 ;  /* 0x000000040b127825 */ /* 0x000fc600078e000e */
[----:B--2---:R1:W-:Y:S04]  /*0730*/  STG.E desc[UR8][R16.64+0x10], R27 ;  /* 0x0000101b10007986 */ /* 0x0043e8000c101908 */
[----:B------:R-:W2:Y:S01]  /*0740*/  LDG.E R29, desc[UR8][R18.64] ;  /* 0x00000008121d7981 */ /* 0x000ea2000c1e1900 */
[----:B------:R-:W-:-:S03]  /*0750*/  IMAD.WIDE.U32 R20, R11, 0x4, R18 ;  /* 0x000000040b147825 */ /* 0x000fc600078e0012 */
[----:B--2---:R1:W-:Y:S04]  /*0760*/  STG.E desc[UR8][R16.64+0x14], R29 ;  /* 0x0000141d10007986 */ /* 0x0043e8000c101908 */
[----:B------:R-:W2:Y:S01]  /*0770*/  LDG.E R15, desc[UR8][R20.64] ;  /* 0x00000008140f7981 */ /* 0x000ea2000c1e1900 */
[----:B------:R-:W-:Y:S01]  /*0780*/  IMAD.WIDE.U32 R22, R11, 0x4, R20 ;  /* 0x000000040b167825 */ /* 0x000fe200078e0014 */
[----:B------:R-:W-:-:S04]  /*0790*/  IADD3 R13, PT, PT, R13, 0x10, RZ ;  /* 0x000000100d0d7810 */ /* 0x000fc80007ffe0ff */
[----:B------:R-:W-:Y:S01]  /*07a0*/  ISETP.NE.AND P1, PT, R13, RZ, PT ;  /* 0x000000ff0d00720c */ /* 0x000fe20003f25270 */
[----:B--2---:R1:W-:Y:S04]  /*07b0*/  STG.E desc[UR8][R16.64+0x18], R15 ;  /* 0x0000180f10007986 */ /* 0x0043e8000c101908 */
[----:B------:R-:W2:Y:S01]  /*07c0*/  LDG.E R23, desc[UR8][R22.64] ;  /* 0x0000000816177981 */ /* 0x000ea2000c1e1900 */
[----:B------:R-:W-:Y:S02]  /*07d0*/  LEA R24, R11, R24, 0x4 ;  /* 0x000000180b187211 */ /* 0x000fe400078e20ff */
[----:B------:R-:W-:Y:S01]  /*07e0*/  IADD3 R12, PT, PT, R12, 0x10, RZ ;  /* 0x000000100c0c7810 */ /* 0x000fe20007ffe0ff */
[----:B--2---:R1:W-:Y:S04]  /*07f0*/  STG.E desc[UR8][R16.64+0x1c], R23 ;  /* 0x00001c1710007986 */ /* 0x0043e8000c101908 */
[----:B------:R-:W-:Y:S05]  /*0800*/  @P1 BRA `(.L_x_16) ;  /* 0xfffffffc001c1947 */ /* 0x000fea000383ffff */
[----:B------:R-:W-:-:S07]  /*0810*/  MOV R12, R10 ;  /* 0x0000000a000c7202 */ /* 0x000fce0000000f00 */
.L_x_15:
[----:B------:R-:W-:-:S13]  /*0820*/  ISETP.NE.AND P1, PT, R4, RZ, PT ;  /* 0x000000ff0400720c */ /* 0x000fda0003f25270 */
[----:B------:R-:W-:Y:S05]  /*0830*/  @!P1 BRA `(.L_x_17) ;  /* 0x0000000400489947 */ /* 0x000fea0003800000 */
[----:B------:R-:W-:Y:S02]  /*0840*/  IADD3 R10, PT, PT, R4, -0x1, RZ ;  /* 0xffffffff040a7810 */ /* 0x000fe40007ffe0ff */
[----:B------:R-:W-:Y:S02]  /*0850*/  ISETP.NE.AND P2, PT, R5, RZ, PT ;  /* 0x000000ff0500720c */ /* 0x000fe40003f45270 */
[----:B------:R-:W-:-:S13]  /*0860*/  ISETP.GE.U32.AND P1, PT, R10, 0x7, PT ;  /* 0x000000070a00780c */ /* 0x000fda0003f26070 */
[----:B------:R-:W-:Y:S05]  /*0870*/  @!P1 BRA `(.L_x_18) ;  /* 0x0000000000809947 */ /* 0x000fea0003800000 */
[----:B------:R-:W0:Y:S01]  /*0880*/  LDC R13, c[0x0][0x39c] ;  /* 0x0000e700ff0d7b82 */ /* 0x000e220000000800 */
[----:B------:R-:W-:-:S07]  /*0890*/  IADD3 R10, PT, PT, R8, R12, RZ ;  /* 0x0000000c080a7210 */ /* 0x000fce0007ffe0ff */
[----:B-1----:R-:W1:Y:S01]  /*08a0*/  LDC.64 R14, c[0x0][0x380] ;  /* 0x0000e000ff0e7b82 */ /* 0x002e620000000a00 */
[----:B0-----:R-:W-:-:S04]  /*08b0*/  IMAD R11, R10, R13, UR4 ;  /* 0x000000040a0b7e24 */ /* 0x001fc8000f8e020d */
[----:B-1----:R-:W-:-:S03]  /*08c0*/  IMAD.WIDE R14, R11, 0x4, R14 ;  /* 0x000000040b0e7825 */ /* 0x002fc600078e020e */
[----:B------:R-:W0:Y:S02]  /*08d0*/  LDC.64 R10, c[0x0][0x388] ;  /* 0x0000e200ff0a7b82 */ /* 0x000e240000000a00 */
[----:B------:R-:W2:Y:S01]  /*08e0*/  LDG.E R23, desc[UR8][R14.64] ;  /* 0x000000080e177981 */ /* 0x000ea2000c1e1900 */
[----:B------:R-:W-:-:S05]  /*08f0*/  IADD3 R17, PT, PT, R9, R12, RZ ;  /* 0x0000000c09117210 */ /* 0x000fca0007ffe0ff */
[----:B0-----:R-:W-:-:S04]  /*0900*/  IMAD.WIDE R10, R17, 0x4, R10 ;  /* 0x00000004110a7825 */ /* 0x001fc800078e020a */
[C---:B------:R-:W-:Y:S01]  /*0910*/  IMAD.WIDE.U32 R16, R13.reuse, 0x4, R14 ;  /* 0x000000040d107825 */ /* 0x040fe200078e000e */
[----:B--2---:R0:W-:Y:S04]  /*0920*/  STG.E desc[UR8][R10.64], R23 ;  /* 0x000000170a007986 */ /* 0x0041e8000c101908 */
[----:B------:R-:W2:Y:S01]  /*0930*/  LDG.E R25, desc[UR8][R16.64] ;  /* 0x0000000810197981 */ /* 0x000ea2000c1e1900 */
[----:B------:R-:W-:-:S03]  /*0940*/  IMAD.WIDE.U32 R18, R13, 0x4, R16 ;  /* 0x000000040d127825 */ /* 0x000fc600078e0010 */
[----:B--2---:R1:W-:Y:S04]  /*0950*/  STG.E desc[UR8][R10.64+0x4], R25 ;  /* 0x000004190a007986 */ /* 0x0043e8000c101908 */
[----:B------:R-:W2:Y:S01]  /*0960*/  LDG.E R27, desc[UR8][R18.64] ;  /* 0x00000008121b7981 */ /* 0x000ea2000c1e1900 */
[----:B------:R-:W-:-:S03]  /*0970*/  IMAD.WIDE.U32 R20, R13, 0x4, R18 ;  /* 0x000000040d147825 */ /* 0x000fc600078e0012 */
[----:B--2---:R2:W-:Y:S04]  /*0980*/  STG.E desc[UR8][R10.64+0x8], R27 ;  /* 0x0000081b0a007986 */ /* 0x0045e8000c101908 */
[----:B------:R-:W3:Y:S01]  /*0990*/  LDG.E R29, desc[UR8][R20.64] ;  /* 0x00000008141d7981 */ /* 0x000ee2000c1e1900 */
[----:B------:R-:W-:-:S03]  /*09a0*/  IMAD.WIDE.U32 R14, R13, 0x4, R20 ;  /* 0x000000040d0e7825 */ /* 0x000fc600078e0014 */
[----:B---3--:R2:W-:Y:S04]  /*09b0*/  STG.E desc[UR8][R10.64+0xc], R29 ;  /* 0x00000c1d0a007986 */ /* 0x0085e8000c101908 */
[----:B------:R-:W3:Y:S01]  /*09c0*/  LDG.E R24, desc[UR8][R14.64] ;  /* 0x000000080e187981 */ /* 0x000ee2000c1e1900 */
[----:B0-----:R-:W-:-:S03]  /*09d0*/  IMAD.WIDE.U32 R22, R13, 0x4, R14 ;  /* 0x000000040d167825 */ /* 0x001fc600078e000e */
[----:B---3--:R2:W-:Y:S04]  /*09e0*/  STG.E desc[UR8][R10.64+0x10], R24 ;  /* 0x000010180a007986 */ /* 0x0085e8000c101908 */
[----:B------:R-:W3:Y:S01]  /*09f0*/  LDG.E R26, desc[UR8][R22.64] ;  /* 0x00000008161a7981 */ /* 0x000ee2000c1e1900 */
[----:B------:R-:W-:-:S03]  /*0a00*/  IMAD.WIDE.U32 R16, R13, 0x4, R22 ;  /* 0x000000040d107825 */ /* 0x000fc600078e0016 */
[----:B---3--:R2:W-:Y:S04]  /*0a10*/  STG.E desc[UR8][R10.64+0x14], R26 ;  /* 0x0000141a0a007986 */ /* 0x0085e8000c101908 */
[----:B-1----:R-:W3:Y:S01]  /*0a20*/  LDG.E R25, desc[UR8][R16.64] ;  /* 0x0000000810197981 */ /* 0x002ee2000c1e1900 */
[----:B------:R-:W-:-:S03]  /*0a30*/  IMAD.WIDE.U32 R18, R13, 0x4, R16 ;  /* 0x000000040d127825 */ /* 0x000fc600078e0010 */
[----:B---3--:R2:W-:Y:S04]  /*0a40*/  STG.E desc[UR8][R10.64+0x18], R25 ;  /* 0x000018190a007986 */ /* 0x0085e8000c101908 */
[----:B------:R-:W3:Y:S01]  /*0a50*/  LDG.E R19, desc[UR8][R18.64] ;  /* 0x0000000812137981 */ /* 0x000ee2000c1e1900 */
[----:B------:R-:W-:-:S03]  /*0a60*/  IADD3 R12, PT, PT, R12, 0x8, RZ ;  /* 0x000000080c0c7810 */ /* 0x000fc60007ffe0ff */
[----:B---3--:R2:W-:Y:S04]  /*0a70*/  STG.E desc[UR8][R10.64+0x1c], R19 ;  /* 0x00001c130a007986 */ /* 0x0085e8000c101908 */
.L_x_18:
[----:B------:R-:W-:Y:S05]  /*0a80*/  @!P2 BRA `(.L_x_17) ;  /* 0x0000000000b4a947 */ /* 0x000fea0003800000 */
[----:B--2---:R-:W-:Y:S02]  /*0a90*/  IADD3 R10, PT, PT, R5, -0x1, RZ ;  /* 0xffffffff050a7810 */ /* 0x004fe40007ffe0ff */
        /* <DEDUP_REMOVED lines=21> */
[----:B------:R-:W-:-:S03]  /*0bf0*/  IADD3 R12, PT, PT, R12, 0x4, RZ ;  /* 0x000000040c0c7810 */ /* 0x000fc60007ffe0ff */
[----:B--2---:R0:W-:Y:S04]  /*0c00*/  STG.E desc[UR8][R10.64+0xc], R21 ;  /* 0x00000c150a007986 */ /* 0x0041e8000c101908 */
.L_x_19:
[----:B------:R-:W-:Y:S05]  /*0c10*/  @!P2 BRA `(.L_x_17) ;  /* 0x000000000050a947 */ /* 0x000fea0003800000 */
[----:B-1----:R-:W1:Y:S01]  /*0c20*/  LDC R17, c[0x0][0x39c] ;  /* 0x0000e700ff117b82 */ /* 0x002e620000000800 */
[----:B------:R-:W-:-:S07]  /*0c30*/  IADD3 R8, PT, PT, R8, R12, RZ ;  /* 0x0000000c08087210 */ /* 0x000fce0007ffe0ff */
[----:B0-----:R-:W0:Y:S08]  /*0c40*/  LDC.64 R10, c[0x0][0x380] ;  /* 0x0000e000ff0a7b82 */ /* 0x001e300000000a00 */
[----:B------:R-:W2:Y:S01]  /*0c50*/  LDC.64 R14, c[0x0][0x388] ;  /* 0x0000e200ff0e7b82 */ /* 0x000ea20000000a00 */
[----:B-1----:R-:W-:-:S04]  /*0c60*/  IMAD R13, R8, R17, UR4 ;  /* 0x00000004080d7e24 */ /* 0x002fc8000f8e0211 */
[----:B0-----:R-:W-:-:S05]  /*0c70*/  IMAD.WIDE R10, R13, 0x4, R10 ;  /* 0x000000040d0a7825 */ /* 0x001fca00078e020a */
[----:B------:R-:W3:Y:S01]  /*0c80*/  LDG.E R13, desc[UR8][R10.64] ;  /* 0x000000080a0d7981 */ /* 0x000ee2000c1e1900 */
[----:B------:R-:W-:Y:S02]  /*0c90*/  ISETP.NE.AND P1, PT, R6, 0x1, PT ;  /* 0x000000010600780c */ /* 0x000fe40003f25270 */
[----:B------:R-:W-:-:S05]  /*0ca0*/  IADD3 R9, PT, PT, R9, R12, RZ ;  /* 0x0000000c09097210 */ /* 0x000fca0007ffe0ff */
[----:B--2---:R-:W-:-:S05]  /*0cb0*/  IMAD.WIDE R8, R9, 0x4, R14 ;  /* 0x0000000409087825 */ /* 0x004fca00078e020e */
[----:B---3--:R3:W-:Y:S01]  /*0cc0*/  STG.E desc[UR8][R8.64], R13 ;  /* 0x0000000d08007986 */ /* 0x0087e2000c101908 */
[----:B------:R-:W-:Y:S05]  /*0cd0*/  @!P1 BRA `(.L_x_17) ;  /* 0x0000000000209947 */ /* 0x000fea0003800000 */
[----:B------:R-:W-:-:S05]  /*0ce0*/  IMAD.WIDE.U32 R10, R17, 0x4, R10 ;  /* 0x00000004110a7825 */ /* 0x000fca00078e000a */
[----:B---3--:R-:W2:Y:S01]  /*0cf0*/  LDG.E R13, desc[UR8][R10.64] ;  /* 0x000000080a0d7981 */ /* 0x008ea2000c1e1900 */
[----:B------:R-:W-:-:S03]  /*0d00*/  ISETP.NE.AND P1, PT, R6, 0x2, PT ;  /* 0x000000020600780c */ /* 0x000fc60003f25270 */
[----:B--2---:R4:W-:Y:S10]  /*0d10*/  STG.E desc[UR8][R8.64+0x4], R13 ;  /* 0x0000040d08007986 */ /* 0x0049f4000c101908 */
[----:B------:R-:W-:Y:S05]  /*0d20*/  @!P1 BRA `(.L_x_17) ;  /* 0x00000000000c9947 */ /* 0x000fea0003800000 */
[----:B------:R-:W-:-:S06]  /*0d30*/  IMAD.WIDE.U32 R10, R17, 0x4, R10 ;  /* 0x00000004110a7825 */ /* 0x000fcc00078e000a */
[----:B------:R-:W2:Y:S04]  /*0d40*/  LDG.E R11, desc[UR8][R10.64] ;  /* 0x000000080a0b7981 */ /* 0x000ea8000c1e1900 */
[----:B--2---:R0:W-:Y:S02]  /*0d50*/  STG.E desc[UR8][R8.64+0x8], R11 ;  /* 0x0000080b08007986 */ /* 0x0041e4000c101908 */
.L_x_17:
[----:B------:R-:W-:Y:S05]  /*0d60*/  @P0 BRA `(.L_x_20) ;  /* 0xfffffff400800947 */ /* 0x000fea000383ffff */
[----:B------:R-:W5:Y:S01]  /*0d70*/  LDCU UR5, c[0x0][0x39c] ;  /* 0x00007380ff0577ac */ /* 0x000f620008000800 */
[----:B------:R-:W-:-:S04]  /*0d80*/  UIADD3 UR4, UPT, UPT, UR4, 0x1, URZ ;  /* 0x0000000104047890 */ /* 0x000fc8000fffe0ff */
[----:B-----5:R-:W-:-:S09]  /*0d90*/  UISETP.NE.AND UP0, UPT, UR4, UR5, UPT ;  /* 0x000000050400728c */ /* 0x020fd2000bf05270 */
[----:B------:R-:W-:Y:S05]  /*0da0*/  BRA.U UP0, `(.L_x_21) ;  /* 0xfffffff500647547 */ /* 0x000fea000b83ffff */
[----:B------:R-:W-:Y:S05]  /*0db0*/  EXIT ;  /* 0x000000000000794d */ /* 0x000fea0003800000 */
.L_x_22:
        /* <DEDUP_REMOVED lines=12> */
.L_x_27:


//--------------------- .nv.shared.reserved.0     --------------------------
	.section	.nv.shared.reserved.0,"aw",@nobits
	.weak		__nv_reservedSMEM_offset_0_alias
	.size		__nv_reservedSMEM_offset_0_alias, 0, 64
	.other		__nv_reservedSMEM_offset_0_alias,@"STO_CUDA_RESERVED_SHARED STV_DEFAULT"
__nv_reservedSMEM_offset_0_alias:
	.zero		0
	.zero		64


//--------------------- .nv.constant0._Z17h_cuda_max_pool2dPfS_iiiiiiiiiii --------------------------
	.section	.nv.constant0._Z17h_cuda_max_pool2dPfS_iiiiiiiiiii,"a",@progbits
	.sectionflags	@""
	.align	4
.nv.constant0._Z17h_cuda_max_pool2dPfS_iiiiiiiiiii:
	.zero		956


//--------------------- .nv.constant0._Z18h_cuda_batch_norm2PfS_S_S_ii --------------------------
	.section	.nv.constant0._Z18h_cuda_batch_norm2PfS_S_S_ii,"a",@progbits
	.sectionflags	@""
	.align	4
.nv.constant0._Z18h_cuda_batch_norm2PfS_S_S_ii:
	.zero		936


//--------------------- .nv.constant0._Z17h_cuda_batch_normPfS_S_ii --------------------------
	.section	.nv.constant0._Z17h_cuda_batch_normPfS_S_ii,"a",@progbits
	.sectionflags	@""
	.align	4
.nv.constant0._Z17h_cuda_batch_normPfS_S_ii:
	.zero		928


//--------------------- .nv.constant0._Z13h_cuda_matmulPfS_S_iii --------------------------
	.section	.nv.constant0._Z13h_cuda_matmulPfS_S_iii,"a",@progbits
	.sectionflags	@""
	.align	4
.nv.constant0._Z13h_cuda_matmulPfS_S_iii:
	.zero		932


//--------------------- .nv.constant0._Z13h_cuda_im2colPfS_iiiiiiii --------------------------
	.section	.nv.constant0._Z13h_cuda_im2colPfS_iiiiiiii,"a",@progbits
	.sectionflags	@""
	.align	4
.nv.constant0._Z13h_cuda_im2colPfS_iiiiiiii:
	.zero		944


//--------------------- SYMBOLS --------------------------

	.type		.nv.reservedSmem.offset0,@object
	.size		.nv.reservedSmem.offset0,0x4
